//
// Generated by NVIDIA NVVM Compiler
//
// Compiler Build ID: CL-36424714
// Cuda compilation tools, release 13.0, V13.0.88
// Based on NVVM 20.0.0
//

.version 9.0
.target sm_100
.address_size 64

	// .globl	_Z34grid_kernel_partitioned_stripminedPKdS0_PKidPdPlPiil
// _ZZ34grid_kernel_partitioned_stripminedPKdS0_PKidPdPlPiilE3s_c has been demoted
// _ZZ34grid_kernel_partitioned_stripminedPKdS0_PKidPdPlPiilE3s_d has been demoted
// _ZZ34grid_kernel_partitioned_stripminedPKdS0_PKidPdPlPiilE3s_e has been demoted
// _ZZ34grid_kernel_partitioned_stripminedPKdS0_PKidPdPlPiilE7local_x has been demoted
// _ZZ34grid_kernel_partitioned_stripminedPKdS0_PKidPdPlPiilE7local_k has been demoted
// _ZZ34grid_kernel_partitioned_stripminedPKdS0_PKidPdPlPiilE11local_count has been demoted

.visible .entry _Z34grid_kernel_partitioned_stripminedPKdS0_PKidPdPlPiil(
	.param .u64 .ptr .align 1 _Z34grid_kernel_partitioned_stripminedPKdS0_PKidPdPlPiil_param_0,
	.param .u64 .ptr .align 1 _Z34grid_kernel_partitioned_stripminedPKdS0_PKidPdPlPiil_param_1,
	.param .u64 .ptr .align 1 _Z34grid_kernel_partitioned_stripminedPKdS0_PKidPdPlPiil_param_2,
	.param .f64 _Z34grid_kernel_partitioned_stripminedPKdS0_PKidPdPlPiil_param_3,
	.param .u64 .ptr .align 1 _Z34grid_kernel_partitioned_stripminedPKdS0_PKidPdPlPiil_param_4,
	.param .u64 .ptr .align 1 _Z34grid_kernel_partitioned_stripminedPKdS0_PKidPdPlPiil_param_5,
	.param .u64 .ptr .align 1 _Z34grid_kernel_partitioned_stripminedPKdS0_PKidPdPlPiil_param_6,
	.param .u32 _Z34grid_kernel_partitioned_stripminedPKdS0_PKidPdPlPiil_param_7,
	.param .u64 _Z34grid_kernel_partitioned_stripminedPKdS0_PKidPdPlPiil_param_8
)
{
	.reg .pred 	%p<190>;
	.reg .b16 	%rs<4>;
	.reg .b32 	%r<534>;
	.reg .b64 	%rd<829>;
	.reg .b64 	%fd<2031>;
	// demoted variable
	.shared .align 8 .b8 _ZZ34grid_kernel_partitioned_stripminedPKdS0_PKidPdPlPiilE3s_c[800];
	// demoted variable
	.shared .align 8 .b8 _ZZ34grid_kernel_partitioned_stripminedPKdS0_PKidPdPlPiilE3s_d[80];
	// demoted variable
	.shared .align 8 .b8 _ZZ34grid_kernel_partitioned_stripminedPKdS0_PKidPdPlPiilE3s_e[80];
	// demoted variable
	.shared .align 8 .b8 _ZZ34grid_kernel_partitioned_stripminedPKdS0_PKidPdPlPiilE7local_x[10240];
	// demoted variable
	.shared .align 8 .b8 _ZZ34grid_kernel_partitioned_stripminedPKdS0_PKidPdPlPiilE7local_k[1024];
	// demoted variable
	.shared .align 4 .u32 _ZZ34grid_kernel_partitioned_stripminedPKdS0_PKidPdPlPiilE11local_count;
	ld.param.u64 	%rd440, [_Z34grid_kernel_partitioned_stripminedPKdS0_PKidPdPlPiil_param_0];
	ld.param.u64 	%rd441, [_Z34grid_kernel_partitioned_stripminedPKdS0_PKidPdPlPiil_param_1];
	ld.param.u64 	%rd442, [_Z34grid_kernel_partitioned_stripminedPKdS0_PKidPdPlPiil_param_2];
	ld.param.f64 	%fd105, [_Z34grid_kernel_partitioned_stripminedPKdS0_PKidPdPlPiil_param_3];
	ld.param.u64 	%rd443, [_Z34grid_kernel_partitioned_stripminedPKdS0_PKidPdPlPiil_param_4];
	ld.param.u64 	%rd444, [_Z34grid_kernel_partitioned_stripminedPKdS0_PKidPdPlPiil_param_5];
	ld.param.u64 	%rd438, [_Z34grid_kernel_partitioned_stripminedPKdS0_PKidPdPlPiil_param_6];
	ld.param.u32 	%r27, [_Z34grid_kernel_partitioned_stripminedPKdS0_PKidPdPlPiil_param_7];
	ld.param.u64 	%rd439, [_Z34grid_kernel_partitioned_stripminedPKdS0_PKidPdPlPiil_param_8];
	cvta.to.global.u64 	%rd1, %rd442;
	cvta.to.global.u64 	%rd2, %rd440;
	cvta.to.global.u64 	%rd3, %rd443;
	cvta.to.global.u64 	%rd4, %rd444;
	cvta.to.global.u64 	%rd5, %rd441;
	mov.u32 	%r1, %tid.x;
	setp.lt.u32 	%p2, %r1, 100;
	@%p2 bra 	$L__BB0_5;
	setp.gt.u32 	%p3, %r1, 109;
	@%p3 bra 	$L__BB0_3;
	mad.lo.s32 	%r32, %r1, 12, -1190;
	mul.wide.u32 	%rd447, %r32, 8;
	add.s64 	%rd448, %rd5, %rd447;
	ld.global.nc.f64 	%fd108, [%rd448];
	shl.b32 	%r33, %r1, 3;
	mov.u32 	%r34, _ZZ34grid_kernel_partitioned_stripminedPKdS0_PKidPdPlPiilE3s_d;
	add.s32 	%r35, %r34, %r33;
	st.shared.f64 	[%r35+-800], %fd108;
	mov.pred 	%p189, 0;
	bra.uni 	$L__BB0_7;
$L__BB0_3:
	setp.gt.u32 	%p5, %r1, 119;
	mov.pred 	%p189, 0;
	@%p5 bra 	$L__BB0_7;
	mad.lo.s32 	%r28, %r1, 12, -1309;
	mul.wide.u32 	%rd445, %r28, 8;
	add.s64 	%rd446, %rd5, %rd445;
	ld.global.nc.f64 	%fd106, [%rd446];
	mul.f64 	%fd107, %fd105, %fd106;
	shl.b32 	%r29, %r1, 3;
	mov.u32 	%r30, _ZZ34grid_kernel_partitioned_stripminedPKdS0_PKidPdPlPiilE3s_e;
	add.s32 	%r31, %r30, %r29;
	st.shared.f64 	[%r31+-880], %fd107;
	bra.uni 	$L__BB0_7;
$L__BB0_5:
	cvt.u16.u32 	%rs1, %r1;
	mul.lo.s16 	%rs2, %rs1, 205;
	shr.u16 	%rs3, %rs2, 10;
	cvt.u32.u16 	%r36, %rs3;
	and.b32  	%r37, %r36, 62;
	add.s32 	%r38, %r1, %r37;
	mul.wide.u32 	%rd449, %r38, 8;
	add.s64 	%rd450, %rd5, %rd449;
	ld.global.nc.f64 	%fd109, [%rd450];
	shl.b32 	%r39, %r1, 3;
	mov.u32 	%r40, _ZZ34grid_kernel_partitioned_stripminedPKdS0_PKidPdPlPiilE3s_c;
	add.s32 	%r41, %r40, %r39;
	st.shared.f64 	[%r41], %fd109;
	setp.ne.s32 	%p9, %r1, 0;
	mov.pred 	%p189, 0;
	@%p9 bra 	$L__BB0_7;
	mov.b32 	%r42, 0;
	st.shared.u32 	[_ZZ34grid_kernel_partitioned_stripminedPKdS0_PKidPdPlPiilE11local_count], %r42;
	mov.pred 	%p189, -1;
$L__BB0_7:
	bar.sync 	0;
	mov.u32 	%r43, %ctaid.x;
	mov.u32 	%r44, %ntid.x;
	mad.lo.s32 	%r45, %r43, %r44, %r1;
	cvt.u64.u32 	%rd692, %r45;
	mov.u32 	%r46, %nctaid.x;
	mul.lo.s32 	%r47, %r44, %r46;
	cvt.u64.u32 	%rd7, %r47;
	setp.le.s64 	%p11, %rd439, %rd692;
	@%p11 bra 	$L__BB0_330;
	cvt.rn.f64.s32 	%fd1, %r27;
	cvt.s64.s32 	%rd451, %r27;
	mul.lo.s64 	%rd8, %rd439, %rd451;
	mul.lo.s64 	%rd9, %rd7, 5;
	mul.lo.s64 	%rd10, %rd7, 6;
$L__BB0_9:
	setp.ge.s64 	%p12, %rd692, %rd439;
	@%p12 bra 	$L__BB0_329;
	ld.global.nc.f64 	%fd110, [%rd2];
	ld.global.nc.f64 	%fd111, [%rd2+16];
	fma.rn.f64 	%fd2, %fd111, %fd1, %fd110;
	ld.global.nc.u32 	%r48, [%rd1+36];
	cvt.s64.s32 	%rd12, %r48;
	or.b64  	%rd452, %rd692, %rd12;
	and.b64  	%rd453, %rd452, -4294967296;
	setp.ne.s64 	%p13, %rd453, 0;
	@%p13 bra 	$L__BB0_12;
	cvt.u32.u64 	%r49, %rd12;
	cvt.u32.u64 	%r50, %rd692;
	div.u32 	%r51, %r50, %r49;
	mul.lo.s32 	%r52, %r51, %r49;
	sub.s32 	%r53, %r50, %r52;
	cvt.u64.u32 	%rd693, %r51;
	cvt.u64.u32 	%rd694, %r53;
	bra.uni 	$L__BB0_13;
$L__BB0_12:
	div.s64 	%rd693, %rd692, %rd12;
	mul.lo.s64 	%rd454, %rd693, %rd12;
	sub.s64 	%rd694, %rd692, %rd454;
$L__BB0_13:
	cvt.u32.u64 	%r54, %rd694;
	ld.global.nc.f64 	%fd3, [%rd2+216];
	cvt.rn.f64.s32 	%fd112, %r54;
	ld.global.nc.f64 	%fd4, [%rd2+232];
	fma.rn.f64 	%fd5, %fd4, %fd112, %fd3;
	ld.global.nc.u32 	%r55, [%rd1+32];
	cvt.s64.s32 	%rd19, %r55;
	or.b64  	%rd455, %rd693, %rd19;
	and.b64  	%rd456, %rd455, -4294967296;
	setp.ne.s64 	%p14, %rd456, 0;
	@%p14 bra 	$L__BB0_15;
	cvt.u32.u64 	%r56, %rd19;
	cvt.u32.u64 	%r57, %rd693;
	div.u32 	%r58, %r57, %r56;
	mul.lo.s32 	%r59, %r58, %r56;
	sub.s32 	%r60, %r57, %r59;
	cvt.u64.u32 	%rd695, %r58;
	cvt.u64.u32 	%rd696, %r60;
	bra.uni 	$L__BB0_16;
$L__BB0_15:
	div.s64 	%rd695, %rd693, %rd19;
	mul.lo.s64 	%rd457, %rd695, %rd19;
	sub.s64 	%rd696, %rd693, %rd457;
$L__BB0_16:
	cvt.u32.u64 	%r61, %rd696;
	ld.global.nc.f64 	%fd6, [%rd2+192];
	cvt.rn.f64.s32 	%fd113, %r61;
	ld.global.nc.f64 	%fd7, [%rd2+208];
	fma.rn.f64 	%fd8, %fd7, %fd113, %fd6;
	ld.global.nc.u32 	%r62, [%rd1+28];
	cvt.s64.s32 	%rd26, %r62;
	or.b64  	%rd458, %rd695, %rd26;
	and.b64  	%rd459, %rd458, -4294967296;
	setp.ne.s64 	%p15, %rd459, 0;
	@%p15 bra 	$L__BB0_18;
	cvt.u32.u64 	%r63, %rd26;
	cvt.u32.u64 	%r64, %rd695;
	div.u32 	%r65, %r64, %r63;
	mul.lo.s32 	%r66, %r65, %r63;
	sub.s32 	%r67, %r64, %r66;
	cvt.u64.u32 	%rd697, %r65;
	cvt.u64.u32 	%rd698, %r67;
	bra.uni 	$L__BB0_19;
$L__BB0_18:
	div.s64 	%rd697, %rd695, %rd26;
	mul.lo.s64 	%rd460, %rd697, %rd26;
	sub.s64 	%rd698, %rd695, %rd460;
$L__BB0_19:
	cvt.u32.u64 	%r68, %rd698;
	ld.global.nc.f64 	%fd9, [%rd2+168];
	cvt.rn.f64.s32 	%fd114, %r68;
	ld.global.nc.f64 	%fd10, [%rd2+184];
	fma.rn.f64 	%fd11, %fd10, %fd114, %fd9;
	ld.global.nc.u32 	%r69, [%rd1+24];
	cvt.s64.s32 	%rd33, %r69;
	or.b64  	%rd461, %rd697, %rd33;
	and.b64  	%rd462, %rd461, -4294967296;
	setp.ne.s64 	%p16, %rd462, 0;
	@%p16 bra 	$L__BB0_21;
	cvt.u32.u64 	%r70, %rd33;
	cvt.u32.u64 	%r71, %rd697;
	div.u32 	%r72, %r71, %r70;
	mul.lo.s32 	%r73, %r72, %r70;
	sub.s32 	%r74, %r71, %r73;
	cvt.u64.u32 	%rd699, %r72;
	cvt.u64.u32 	%rd700, %r74;
	bra.uni 	$L__BB0_22;
$L__BB0_21:
	div.s64 	%rd699, %rd697, %rd33;
	mul.lo.s64 	%rd463, %rd699, %rd33;
	sub.s64 	%rd700, %rd697, %rd463;
$L__BB0_22:
	cvt.u32.u64 	%r75, %rd700;
	ld.global.nc.f64 	%fd12, [%rd2+144];
	cvt.rn.f64.s32 	%fd115, %r75;
	ld.global.nc.f64 	%fd13, [%rd2+160];
	fma.rn.f64 	%fd14, %fd13, %fd115, %fd12;
	ld.global.nc.u32 	%r76, [%rd1+20];
	cvt.s64.s32 	%rd40, %r76;
	or.b64  	%rd464, %rd699, %rd40;
	and.b64  	%rd465, %rd464, -4294967296;
	setp.ne.s64 	%p17, %rd465, 0;
	@%p17 bra 	$L__BB0_24;
	cvt.u32.u64 	%r77, %rd40;
	cvt.u32.u64 	%r78, %rd699;
	div.u32 	%r79, %r78, %r77;
	mul.lo.s32 	%r80, %r79, %r77;
	sub.s32 	%r81, %r78, %r80;
	cvt.u64.u32 	%rd701, %r79;
	cvt.u64.u32 	%rd702, %r81;
	bra.uni 	$L__BB0_25;
$L__BB0_24:
	div.s64 	%rd701, %rd699, %rd40;
	mul.lo.s64 	%rd466, %rd701, %rd40;
	sub.s64 	%rd702, %rd699, %rd466;
$L__BB0_25:
	cvt.u32.u64 	%r82, %rd702;
	ld.global.nc.f64 	%fd15, [%rd2+120];
	cvt.rn.f64.s32 	%fd116, %r82;
	ld.global.nc.f64 	%fd16, [%rd2+136];
	fma.rn.f64 	%fd17, %fd16, %fd116, %fd15;
	ld.global.nc.u32 	%r83, [%rd1+16];
	cvt.s64.s32 	%rd47, %r83;
	or.b64  	%rd467, %rd701, %rd47;
	and.b64  	%rd468, %rd467, -4294967296;
	setp.ne.s64 	%p18, %rd468, 0;
	@%p18 bra 	$L__BB0_27;
	cvt.u32.u64 	%r84, %rd47;
	cvt.u32.u64 	%r85, %rd701;
	div.u32 	%r86, %r85, %r84;
	mul.lo.s32 	%r87, %r86, %r84;
	sub.s32 	%r88, %r85, %r87;
	cvt.u64.u32 	%rd703, %r86;
	cvt.u64.u32 	%rd704, %r88;
	bra.uni 	$L__BB0_28;
$L__BB0_27:
	div.s64 	%rd703, %rd701, %rd47;
	mul.lo.s64 	%rd469, %rd703, %rd47;
	sub.s64 	%rd704, %rd701, %rd469;
$L__BB0_28:
	cvt.u32.u64 	%r89, %rd704;
	ld.global.nc.f64 	%fd18, [%rd2+96];
	cvt.rn.f64.s32 	%fd117, %r89;
	ld.global.nc.f64 	%fd19, [%rd2+112];
	fma.rn.f64 	%fd20, %fd19, %fd117, %fd18;
	ld.global.nc.u32 	%r90, [%rd1+12];
	cvt.s64.s32 	%rd54, %r90;
	or.b64  	%rd470, %rd703, %rd54;
	and.b64  	%rd471, %rd470, -4294967296;
	setp.ne.s64 	%p19, %rd471, 0;
	@%p19 bra 	$L__BB0_30;
	cvt.u32.u64 	%r91, %rd54;
	cvt.u32.u64 	%r92, %rd703;
	div.u32 	%r93, %r92, %r91;
	mul.lo.s32 	%r94, %r93, %r91;
	sub.s32 	%r95, %r92, %r94;
	cvt.u64.u32 	%rd705, %r93;
	cvt.u64.u32 	%rd706, %r95;
	bra.uni 	$L__BB0_31;
$L__BB0_30:
	div.s64 	%rd705, %rd703, %rd54;
	mul.lo.s64 	%rd472, %rd705, %rd54;
	sub.s64 	%rd706, %rd703, %rd472;
$L__BB0_31:
	cvt.u32.u64 	%r96, %rd706;
	ld.global.nc.f64 	%fd21, [%rd2+72];
	cvt.rn.f64.s32 	%fd118, %r96;
	ld.global.nc.f64 	%fd22, [%rd2+88];
	fma.rn.f64 	%fd23, %fd22, %fd118, %fd21;
	ld.global.nc.u32 	%r97, [%rd1+8];
	cvt.s64.s32 	%rd61, %r97;
	or.b64  	%rd473, %rd705, %rd61;
	and.b64  	%rd474, %rd473, -4294967296;
	setp.ne.s64 	%p20, %rd474, 0;
	@%p20 bra 	$L__BB0_33;
	cvt.u32.u64 	%r98, %rd61;
	cvt.u32.u64 	%r99, %rd705;
	div.u32 	%r100, %r99, %r98;
	mul.lo.s32 	%r101, %r100, %r98;
	sub.s32 	%r102, %r99, %r101;
	cvt.u64.u32 	%rd707, %r100;
	cvt.u64.u32 	%rd708, %r102;
	bra.uni 	$L__BB0_34;
$L__BB0_33:
	div.s64 	%rd707, %rd705, %rd61;
	mul.lo.s64 	%rd475, %rd707, %rd61;
	sub.s64 	%rd708, %rd705, %rd475;
$L__BB0_34:
	cvt.u32.u64 	%r103, %rd708;
	ld.global.nc.f64 	%fd24, [%rd2+48];
	cvt.rn.f64.s32 	%fd119, %r103;
	ld.global.nc.f64 	%fd25, [%rd2+64];
	fma.rn.f64 	%fd26, %fd25, %fd119, %fd24;
	ld.global.nc.u32 	%r104, [%rd1+4];
	cvt.s64.s32 	%rd68, %r104;
	or.b64  	%rd476, %rd707, %rd68;
	and.b64  	%rd477, %rd476, -4294967296;
	setp.ne.s64 	%p21, %rd477, 0;
	@%p21 bra 	$L__BB0_36;
	cvt.u32.u64 	%r105, %rd68;
	cvt.u32.u64 	%r106, %rd707;
	rem.u32 	%r107, %r106, %r105;
	cvt.u64.u32 	%rd709, %r107;
	bra.uni 	$L__BB0_37;
$L__BB0_36:
	rem.s64 	%rd709, %rd707, %rd68;
$L__BB0_37:
	cvt.u32.u64 	%r108, %rd709;
	ld.global.nc.f64 	%fd27, [%rd2+24];
	cvt.rn.f64.s32 	%fd120, %r108;
	ld.global.nc.f64 	%fd28, [%rd2+40];
	fma.rn.f64 	%fd29, %fd28, %fd120, %fd27;
	ld.shared.f64 	%fd121, [_ZZ34grid_kernel_partitioned_stripminedPKdS0_PKidPdPlPiilE3s_c];
	mul.f64 	%fd30, %fd121, %fd2;
	ld.shared.f64 	%fd31, [_ZZ34grid_kernel_partitioned_stripminedPKdS0_PKidPdPlPiilE3s_c+8];
	fma.rn.f64 	%fd122, %fd31, %fd29, %fd30;
	ld.shared.f64 	%fd32, [_ZZ34grid_kernel_partitioned_stripminedPKdS0_PKidPdPlPiilE3s_c+16];
	fma.rn.f64 	%fd123, %fd32, %fd26, %fd122;
	ld.shared.f64 	%fd33, [_ZZ34grid_kernel_partitioned_stripminedPKdS0_PKidPdPlPiilE3s_c+24];
	fma.rn.f64 	%fd124, %fd33, %fd23, %fd123;
	ld.shared.f64 	%fd34, [_ZZ34grid_kernel_partitioned_stripminedPKdS0_PKidPdPlPiilE3s_c+32];
	fma.rn.f64 	%fd125, %fd34, %fd20, %fd124;
	ld.shared.f64 	%fd35, [_ZZ34grid_kernel_partitioned_stripminedPKdS0_PKidPdPlPiilE3s_c+40];
	fma.rn.f64 	%fd126, %fd35, %fd17, %fd125;
	ld.shared.f64 	%fd36, [_ZZ34grid_kernel_partitioned_stripminedPKdS0_PKidPdPlPiilE3s_c+48];
	fma.rn.f64 	%fd127, %fd36, %fd14, %fd126;
	ld.shared.f64 	%fd37, [_ZZ34grid_kernel_partitioned_stripminedPKdS0_PKidPdPlPiilE3s_c+56];
	fma.rn.f64 	%fd128, %fd37, %fd11, %fd127;
	ld.shared.f64 	%fd38, [_ZZ34grid_kernel_partitioned_stripminedPKdS0_PKidPdPlPiilE3s_c+64];
	fma.rn.f64 	%fd129, %fd38, %fd8, %fd128;
	ld.shared.f64 	%fd39, [_ZZ34grid_kernel_partitioned_stripminedPKdS0_PKidPdPlPiilE3s_c+72];
	fma.rn.f64 	%fd130, %fd39, %fd5, %fd129;
	ld.shared.f64 	%fd40, [_ZZ34grid_kernel_partitioned_stripminedPKdS0_PKidPdPlPiilE3s_d];
	sub.f64 	%fd131, %fd130, %fd40;
	abs.f64 	%fd132, %fd131;
	ld.shared.f64 	%fd41, [_ZZ34grid_kernel_partitioned_stripminedPKdS0_PKidPdPlPiilE3s_e];
	setp.gt.f64 	%p22, %fd132, %fd41;
	@%p22 bra 	$L__BB0_49;
	ld.shared.f64 	%fd133, [_ZZ34grid_kernel_partitioned_stripminedPKdS0_PKidPdPlPiilE3s_c+80];
	ld.shared.f64 	%fd134, [_ZZ34grid_kernel_partitioned_stripminedPKdS0_PKidPdPlPiilE3s_c+88];
	mul.f64 	%fd135, %fd134, %fd29;
	fma.rn.f64 	%fd136, %fd133, %fd2, %fd135;
	ld.shared.f64 	%fd137, [_ZZ34grid_kernel_partitioned_stripminedPKdS0_PKidPdPlPiilE3s_c+96];
	fma.rn.f64 	%fd138, %fd137, %fd26, %fd136;
	ld.shared.f64 	%fd139, [_ZZ34grid_kernel_partitioned_stripminedPKdS0_PKidPdPlPiilE3s_c+104];
	fma.rn.f64 	%fd140, %fd139, %fd23, %fd138;
	ld.shared.f64 	%fd141, [_ZZ34grid_kernel_partitioned_stripminedPKdS0_PKidPdPlPiilE3s_c+112];
	fma.rn.f64 	%fd142, %fd141, %fd20, %fd140;
	ld.shared.f64 	%fd143, [_ZZ34grid_kernel_partitioned_stripminedPKdS0_PKidPdPlPiilE3s_c+120];
	fma.rn.f64 	%fd144, %fd143, %fd17, %fd142;
	ld.shared.f64 	%fd145, [_ZZ34grid_kernel_partitioned_stripminedPKdS0_PKidPdPlPiilE3s_c+128];
	fma.rn.f64 	%fd146, %fd145, %fd14, %fd144;
	ld.shared.f64 	%fd147, [_ZZ34grid_kernel_partitioned_stripminedPKdS0_PKidPdPlPiilE3s_c+136];
	fma.rn.f64 	%fd148, %fd147, %fd11, %fd146;
	ld.shared.f64 	%fd149, [_ZZ34grid_kernel_partitioned_stripminedPKdS0_PKidPdPlPiilE3s_c+144];
	fma.rn.f64 	%fd150, %fd149, %fd8, %fd148;
	ld.shared.f64 	%fd151, [_ZZ34grid_kernel_partitioned_stripminedPKdS0_PKidPdPlPiilE3s_c+152];
	fma.rn.f64 	%fd152, %fd151, %fd5, %fd150;
	ld.shared.f64 	%fd153, [_ZZ34grid_kernel_partitioned_stripminedPKdS0_PKidPdPlPiilE3s_d+8];
	sub.f64 	%fd154, %fd152, %fd153;
	abs.f64 	%fd155, %fd154;
	ld.shared.f64 	%fd156, [_ZZ34grid_kernel_partitioned_stripminedPKdS0_PKidPdPlPiilE3s_e+8];
	setp.gt.f64 	%p23, %fd155, %fd156;
	@%p23 bra 	$L__BB0_49;
	ld.shared.f64 	%fd157, [_ZZ34grid_kernel_partitioned_stripminedPKdS0_PKidPdPlPiilE3s_c+160];
	ld.shared.f64 	%fd158, [_ZZ34grid_kernel_partitioned_stripminedPKdS0_PKidPdPlPiilE3s_c+168];
	mul.f64 	%fd159, %fd158, %fd29;
	fma.rn.f64 	%fd160, %fd157, %fd2, %fd159;
	ld.shared.f64 	%fd161, [_ZZ34grid_kernel_partitioned_stripminedPKdS0_PKidPdPlPiilE3s_c+176];
	fma.rn.f64 	%fd162, %fd161, %fd26, %fd160;
	ld.shared.f64 	%fd163, [_ZZ34grid_kernel_partitioned_stripminedPKdS0_PKidPdPlPiilE3s_c+184];
	fma.rn.f64 	%fd164, %fd163, %fd23, %fd162;
	ld.shared.f64 	%fd165, [_ZZ34grid_kernel_partitioned_stripminedPKdS0_PKidPdPlPiilE3s_c+192];
	fma.rn.f64 	%fd166, %fd165, %fd20, %fd164;
	ld.shared.f64 	%fd167, [_ZZ34grid_kernel_partitioned_stripminedPKdS0_PKidPdPlPiilE3s_c+200];
	fma.rn.f64 	%fd168, %fd167, %fd17, %fd166;
	ld.shared.f64 	%fd169, [_ZZ34grid_kernel_partitioned_stripminedPKdS0_PKidPdPlPiilE3s_c+208];
	fma.rn.f64 	%fd170, %fd169, %fd14, %fd168;
	ld.shared.f64 	%fd171, [_ZZ34grid_kernel_partitioned_stripminedPKdS0_PKidPdPlPiilE3s_c+216];
	fma.rn.f64 	%fd172, %fd171, %fd11, %fd170;
	ld.shared.f64 	%fd173, [_ZZ34grid_kernel_partitioned_stripminedPKdS0_PKidPdPlPiilE3s_c+224];
	fma.rn.f64 	%fd174, %fd173, %fd8, %fd172;
	ld.shared.f64 	%fd175, [_ZZ34grid_kernel_partitioned_stripminedPKdS0_PKidPdPlPiilE3s_c+232];
	fma.rn.f64 	%fd176, %fd175, %fd5, %fd174;
	ld.shared.f64 	%fd177, [_ZZ34grid_kernel_partitioned_stripminedPKdS0_PKidPdPlPiilE3s_d+16];
	sub.f64 	%fd178, %fd176, %fd177;
	abs.f64 	%fd179, %fd178;
	ld.shared.f64 	%fd180, [_ZZ34grid_kernel_partitioned_stripminedPKdS0_PKidPdPlPiilE3s_e+16];
	setp.gt.f64 	%p24, %fd179, %fd180;
	@%p24 bra 	$L__BB0_49;
	ld.shared.f64 	%fd181, [_ZZ34grid_kernel_partitioned_stripminedPKdS0_PKidPdPlPiilE3s_c+240];
	ld.shared.f64 	%fd182, [_ZZ34grid_kernel_partitioned_stripminedPKdS0_PKidPdPlPiilE3s_c+248];
	mul.f64 	%fd183, %fd182, %fd29;
	fma.rn.f64 	%fd184, %fd181, %fd2, %fd183;
	ld.shared.f64 	%fd185, [_ZZ34grid_kernel_partitioned_stripminedPKdS0_PKidPdPlPiilE3s_c+256];
	fma.rn.f64 	%fd186, %fd185, %fd26, %fd184;
	ld.shared.f64 	%fd187, [_ZZ34grid_kernel_partitioned_stripminedPKdS0_PKidPdPlPiilE3s_c+264];
	fma.rn.f64 	%fd188, %fd187, %fd23, %fd186;
	ld.shared.f64 	%fd189, [_ZZ34grid_kernel_partitioned_stripminedPKdS0_PKidPdPlPiilE3s_c+272];
	fma.rn.f64 	%fd190, %fd189, %fd20, %fd188;
	ld.shared.f64 	%fd191, [_ZZ34grid_kernel_partitioned_stripminedPKdS0_PKidPdPlPiilE3s_c+280];
	fma.rn.f64 	%fd192, %fd191, %fd17, %fd190;
	ld.shared.f64 	%fd193, [_ZZ34grid_kernel_partitioned_stripminedPKdS0_PKidPdPlPiilE3s_c+288];
	fma.rn.f64 	%fd194, %fd193, %fd14, %fd192;
	ld.shared.f64 	%fd195, [_ZZ34grid_kernel_partitioned_stripminedPKdS0_PKidPdPlPiilE3s_c+296];
	fma.rn.f64 	%fd196, %fd195, %fd11, %fd194;
	ld.shared.f64 	%fd197, [_ZZ34grid_kernel_partitioned_stripminedPKdS0_PKidPdPlPiilE3s_c+304];
	fma.rn.f64 	%fd198, %fd197, %fd8, %fd196;
	ld.shared.f64 	%fd199, [_ZZ34grid_kernel_partitioned_stripminedPKdS0_PKidPdPlPiilE3s_c+312];
	fma.rn.f64 	%fd200, %fd199, %fd5, %fd198;
	ld.shared.f64 	%fd201, [_ZZ34grid_kernel_partitioned_stripminedPKdS0_PKidPdPlPiilE3s_d+24];
	sub.f64 	%fd202, %fd200, %fd201;
	abs.f64 	%fd203, %fd202;
	ld.shared.f64 	%fd204, [_ZZ34grid_kernel_partitioned_stripminedPKdS0_PKidPdPlPiilE3s_e+24];
	setp.gt.f64 	%p25, %fd203, %fd204;
	@%p25 bra 	$L__BB0_49;
	ld.shared.f64 	%fd205, [_ZZ34grid_kernel_partitioned_stripminedPKdS0_PKidPdPlPiilE3s_c+320];
	ld.shared.f64 	%fd206, [_ZZ34grid_kernel_partitioned_stripminedPKdS0_PKidPdPlPiilE3s_c+328];
	mul.f64 	%fd207, %fd206, %fd29;
	fma.rn.f64 	%fd208, %fd205, %fd2, %fd207;
	ld.shared.f64 	%fd209, [_ZZ34grid_kernel_partitioned_stripminedPKdS0_PKidPdPlPiilE3s_c+336];
	fma.rn.f64 	%fd210, %fd209, %fd26, %fd208;
	ld.shared.f64 	%fd211, [_ZZ34grid_kernel_partitioned_stripminedPKdS0_PKidPdPlPiilE3s_c+344];
	fma.rn.f64 	%fd212, %fd211, %fd23, %fd210;
	ld.shared.f64 	%fd213, [_ZZ34grid_kernel_partitioned_stripminedPKdS0_PKidPdPlPiilE3s_c+352];
	fma.rn.f64 	%fd214, %fd213, %fd20, %fd212;
	ld.shared.f64 	%fd215, [_ZZ34grid_kernel_partitioned_stripminedPKdS0_PKidPdPlPiilE3s_c+360];
	fma.rn.f64 	%fd216, %fd215, %fd17, %fd214;
	ld.shared.f64 	%fd217, [_ZZ34grid_kernel_partitioned_stripminedPKdS0_PKidPdPlPiilE3s_c+368];
	fma.rn.f64 	%fd218, %fd217, %fd14, %fd216;
	ld.shared.f64 	%fd219, [_ZZ34grid_kernel_partitioned_stripminedPKdS0_PKidPdPlPiilE3s_c+376];
	fma.rn.f64 	%fd220, %fd219, %fd11, %fd218;
	ld.shared.f64 	%fd221, [_ZZ34grid_kernel_partitioned_stripminedPKdS0_PKidPdPlPiilE3s_c+384];
	fma.rn.f64 	%fd222, %fd221, %fd8, %fd220;
	ld.shared.f64 	%fd223, [_ZZ34grid_kernel_partitioned_stripminedPKdS0_PKidPdPlPiilE3s_c+392];
	fma.rn.f64 	%fd224, %fd223, %fd5, %fd222;
	ld.shared.f64 	%fd225, [_ZZ34grid_kernel_partitioned_stripminedPKdS0_PKidPdPlPiilE3s_d+32];
	sub.f64 	%fd226, %fd224, %fd225;
	abs.f64 	%fd227, %fd226;
	ld.shared.f64 	%fd228, [_ZZ34grid_kernel_partitioned_stripminedPKdS0_PKidPdPlPiilE3s_e+32];
	setp.gt.f64 	%p26, %fd227, %fd228;
	@%p26 bra 	$L__BB0_49;
	ld.shared.f64 	%fd229, [_ZZ34grid_kernel_partitioned_stripminedPKdS0_PKidPdPlPiilE3s_c+400];
	ld.shared.f64 	%fd230, [_ZZ34grid_kernel_partitioned_stripminedPKdS0_PKidPdPlPiilE3s_c+408];
	mul.f64 	%fd231, %fd230, %fd29;
	fma.rn.f64 	%fd232, %fd229, %fd2, %fd231;
	ld.shared.f64 	%fd233, [_ZZ34grid_kernel_partitioned_stripminedPKdS0_PKidPdPlPiilE3s_c+416];
	fma.rn.f64 	%fd234, %fd233, %fd26, %fd232;
	ld.shared.f64 	%fd235, [_ZZ34grid_kernel_partitioned_stripminedPKdS0_PKidPdPlPiilE3s_c+424];
	fma.rn.f64 	%fd236, %fd235, %fd23, %fd234;
	ld.shared.f64 	%fd237, [_ZZ34grid_kernel_partitioned_stripminedPKdS0_PKidPdPlPiilE3s_c+432];
	fma.rn.f64 	%fd238, %fd237, %fd20, %fd236;
	ld.shared.f64 	%fd239, [_ZZ34grid_kernel_partitioned_stripminedPKdS0_PKidPdPlPiilE3s_c+440];
	fma.rn.f64 	%fd240, %fd239, %fd17, %fd238;
	ld.shared.f64 	%fd241, [_ZZ34grid_kernel_partitioned_stripminedPKdS0_PKidPdPlPiilE3s_c+448];
	fma.rn.f64 	%fd242, %fd241, %fd14, %fd240;
	ld.shared.f64 	%fd243, [_ZZ34grid_kernel_partitioned_stripminedPKdS0_PKidPdPlPiilE3s_c+456];
	fma.rn.f64 	%fd244, %fd243, %fd11, %fd242;
	ld.shared.f64 	%fd245, [_ZZ34grid_kernel_partitioned_stripminedPKdS0_PKidPdPlPiilE3s_c+464];
	fma.rn.f64 	%fd246, %fd245, %fd8, %fd244;
	ld.shared.f64 	%fd247, [_ZZ34grid_kernel_partitioned_stripminedPKdS0_PKidPdPlPiilE3s_c+472];
	fma.rn.f64 	%fd248, %fd247, %fd5, %fd246;
	ld.shared.f64 	%fd249, [_ZZ34grid_kernel_partitioned_stripminedPKdS0_PKidPdPlPiilE3s_d+40];
	sub.f64 	%fd250, %fd248, %fd249;
	abs.f64 	%fd251, %fd250;
	ld.shared.f64 	%fd252, [_ZZ34grid_kernel_partitioned_stripminedPKdS0_PKidPdPlPiilE3s_e+40];
	setp.gt.f64 	%p27, %fd251, %fd252;
	@%p27 bra 	$L__BB0_49;
	ld.shared.f64 	%fd253, [_ZZ34grid_kernel_partitioned_stripminedPKdS0_PKidPdPlPiilE3s_c+480];
	ld.shared.f64 	%fd254, [_ZZ34grid_kernel_partitioned_stripminedPKdS0_PKidPdPlPiilE3s_c+488];
	mul.f64 	%fd255, %fd254, %fd29;
	fma.rn.f64 	%fd256, %fd253, %fd2, %fd255;
	ld.shared.f64 	%fd257, [_ZZ34grid_kernel_partitioned_stripminedPKdS0_PKidPdPlPiilE3s_c+496];
	fma.rn.f64 	%fd258, %fd257, %fd26, %fd256;
	ld.shared.f64 	%fd259, [_ZZ34grid_kernel_partitioned_stripminedPKdS0_PKidPdPlPiilE3s_c+504];
	fma.rn.f64 	%fd260, %fd259, %fd23, %fd258;
	ld.shared.f64 	%fd261, [_ZZ34grid_kernel_partitioned_stripminedPKdS0_PKidPdPlPiilE3s_c+512];
	fma.rn.f64 	%fd262, %fd261, %fd20, %fd260;
	ld.shared.f64 	%fd263, [_ZZ34grid_kernel_partitioned_stripminedPKdS0_PKidPdPlPiilE3s_c+520];
	fma.rn.f64 	%fd264, %fd263, %fd17, %fd262;
	ld.shared.f64 	%fd265, [_ZZ34grid_kernel_partitioned_stripminedPKdS0_PKidPdPlPiilE3s_c+528];
	fma.rn.f64 	%fd266, %fd265, %fd14, %fd264;
	ld.shared.f64 	%fd267, [_ZZ34grid_kernel_partitioned_stripminedPKdS0_PKidPdPlPiilE3s_c+536];
	fma.rn.f64 	%fd268, %fd267, %fd11, %fd266;
	ld.shared.f64 	%fd269, [_ZZ34grid_kernel_partitioned_stripminedPKdS0_PKidPdPlPiilE3s_c+544];
	fma.rn.f64 	%fd270, %fd269, %fd8, %fd268;
	ld.shared.f64 	%fd271, [_ZZ34grid_kernel_partitioned_stripminedPKdS0_PKidPdPlPiilE3s_c+552];
	fma.rn.f64 	%fd272, %fd271, %fd5, %fd270;
	ld.shared.f64 	%fd273, [_ZZ34grid_kernel_partitioned_stripminedPKdS0_PKidPdPlPiilE3s_d+48];
	sub.f64 	%fd274, %fd272, %fd273;
	abs.f64 	%fd275, %fd274;
	ld.shared.f64 	%fd276, [_ZZ34grid_kernel_partitioned_stripminedPKdS0_PKidPdPlPiilE3s_e+48];
	setp.gt.f64 	%p28, %fd275, %fd276;
	@%p28 bra 	$L__BB0_49;
	ld.shared.f64 	%fd277, [_ZZ34grid_kernel_partitioned_stripminedPKdS0_PKidPdPlPiilE3s_c+560];
	ld.shared.f64 	%fd278, [_ZZ34grid_kernel_partitioned_stripminedPKdS0_PKidPdPlPiilE3s_c+568];
	mul.f64 	%fd279, %fd278, %fd29;
	fma.rn.f64 	%fd280, %fd277, %fd2, %fd279;
	ld.shared.f64 	%fd281, [_ZZ34grid_kernel_partitioned_stripminedPKdS0_PKidPdPlPiilE3s_c+576];
	fma.rn.f64 	%fd282, %fd281, %fd26, %fd280;
	ld.shared.f64 	%fd283, [_ZZ34grid_kernel_partitioned_stripminedPKdS0_PKidPdPlPiilE3s_c+584];
	fma.rn.f64 	%fd284, %fd283, %fd23, %fd282;
	ld.shared.f64 	%fd285, [_ZZ34grid_kernel_partitioned_stripminedPKdS0_PKidPdPlPiilE3s_c+592];
	fma.rn.f64 	%fd286, %fd285, %fd20, %fd284;
	ld.shared.f64 	%fd287, [_ZZ34grid_kernel_partitioned_stripminedPKdS0_PKidPdPlPiilE3s_c+600];
	fma.rn.f64 	%fd288, %fd287, %fd17, %fd286;
	ld.shared.f64 	%fd289, [_ZZ34grid_kernel_partitioned_stripminedPKdS0_PKidPdPlPiilE3s_c+608];
	fma.rn.f64 	%fd290, %fd289, %fd14, %fd288;
	ld.shared.f64 	%fd291, [_ZZ34grid_kernel_partitioned_stripminedPKdS0_PKidPdPlPiilE3s_c+616];
	fma.rn.f64 	%fd292, %fd291, %fd11, %fd290;
	ld.shared.f64 	%fd293, [_ZZ34grid_kernel_partitioned_stripminedPKdS0_PKidPdPlPiilE3s_c+624];
	fma.rn.f64 	%fd294, %fd293, %fd8, %fd292;
	ld.shared.f64 	%fd295, [_ZZ34grid_kernel_partitioned_stripminedPKdS0_PKidPdPlPiilE3s_c+632];
	fma.rn.f64 	%fd296, %fd295, %fd5, %fd294;
	ld.shared.f64 	%fd297, [_ZZ34grid_kernel_partitioned_stripminedPKdS0_PKidPdPlPiilE3s_d+56];
	sub.f64 	%fd298, %fd296, %fd297;
	abs.f64 	%fd299, %fd298;
	ld.shared.f64 	%fd300, [_ZZ34grid_kernel_partitioned_stripminedPKdS0_PKidPdPlPiilE3s_e+56];
	setp.gt.f64 	%p29, %fd299, %fd300;
	@%p29 bra 	$L__BB0_49;
	ld.shared.f64 	%fd301, [_ZZ34grid_kernel_partitioned_stripminedPKdS0_PKidPdPlPiilE3s_c+640];
	ld.shared.f64 	%fd302, [_ZZ34grid_kernel_partitioned_stripminedPKdS0_PKidPdPlPiilE3s_c+648];
	mul.f64 	%fd303, %fd302, %fd29;
	fma.rn.f64 	%fd304, %fd301, %fd2, %fd303;
	ld.shared.f64 	%fd305, [_ZZ34grid_kernel_partitioned_stripminedPKdS0_PKidPdPlPiilE3s_c+656];
	fma.rn.f64 	%fd306, %fd305, %fd26, %fd304;
	ld.shared.f64 	%fd307, [_ZZ34grid_kernel_partitioned_stripminedPKdS0_PKidPdPlPiilE3s_c+664];
	fma.rn.f64 	%fd308, %fd307, %fd23, %fd306;
	ld.shared.f64 	%fd309, [_ZZ34grid_kernel_partitioned_stripminedPKdS0_PKidPdPlPiilE3s_c+672];
	fma.rn.f64 	%fd310, %fd309, %fd20, %fd308;
	ld.shared.f64 	%fd311, [_ZZ34grid_kernel_partitioned_stripminedPKdS0_PKidPdPlPiilE3s_c+680];
	fma.rn.f64 	%fd312, %fd311, %fd17, %fd310;
	ld.shared.f64 	%fd313, [_ZZ34grid_kernel_partitioned_stripminedPKdS0_PKidPdPlPiilE3s_c+688];
	fma.rn.f64 	%fd314, %fd313, %fd14, %fd312;
	ld.shared.f64 	%fd315, [_ZZ34grid_kernel_partitioned_stripminedPKdS0_PKidPdPlPiilE3s_c+696];
	fma.rn.f64 	%fd316, %fd315, %fd11, %fd314;
	ld.shared.f64 	%fd317, [_ZZ34grid_kernel_partitioned_stripminedPKdS0_PKidPdPlPiilE3s_c+704];
	fma.rn.f64 	%fd318, %fd317, %fd8, %fd316;
	ld.shared.f64 	%fd319, [_ZZ34grid_kernel_partitioned_stripminedPKdS0_PKidPdPlPiilE3s_c+712];
	fma.rn.f64 	%fd320, %fd319, %fd5, %fd318;
	ld.shared.f64 	%fd321, [_ZZ34grid_kernel_partitioned_stripminedPKdS0_PKidPdPlPiilE3s_d+64];
	sub.f64 	%fd322, %fd320, %fd321;
	abs.f64 	%fd323, %fd322;
	ld.shared.f64 	%fd324, [_ZZ34grid_kernel_partitioned_stripminedPKdS0_PKidPdPlPiilE3s_e+64];
	setp.gt.f64 	%p30, %fd323, %fd324;
	@%p30 bra 	$L__BB0_49;
	ld.shared.f64 	%fd325, [_ZZ34grid_kernel_partitioned_stripminedPKdS0_PKidPdPlPiilE3s_c+720];
	ld.shared.f64 	%fd326, [_ZZ34grid_kernel_partitioned_stripminedPKdS0_PKidPdPlPiilE3s_c+728];
	mul.f64 	%fd327, %fd326, %fd29;
	fma.rn.f64 	%fd328, %fd325, %fd2, %fd327;
	ld.shared.f64 	%fd329, [_ZZ34grid_kernel_partitioned_stripminedPKdS0_PKidPdPlPiilE3s_c+736];
	fma.rn.f64 	%fd330, %fd329, %fd26, %fd328;
	ld.shared.f64 	%fd331, [_ZZ34grid_kernel_partitioned_stripminedPKdS0_PKidPdPlPiilE3s_c+744];
	fma.rn.f64 	%fd332, %fd331, %fd23, %fd330;
	ld.shared.f64 	%fd333, [_ZZ34grid_kernel_partitioned_stripminedPKdS0_PKidPdPlPiilE3s_c+752];
	fma.rn.f64 	%fd334, %fd333, %fd20, %fd332;
	ld.shared.f64 	%fd335, [_ZZ34grid_kernel_partitioned_stripminedPKdS0_PKidPdPlPiilE3s_c+760];
	fma.rn.f64 	%fd336, %fd335, %fd17, %fd334;
	ld.shared.f64 	%fd337, [_ZZ34grid_kernel_partitioned_stripminedPKdS0_PKidPdPlPiilE3s_c+768];
	fma.rn.f64 	%fd338, %fd337, %fd14, %fd336;
	ld.shared.f64 	%fd339, [_ZZ34grid_kernel_partitioned_stripminedPKdS0_PKidPdPlPiilE3s_c+776];
	fma.rn.f64 	%fd340, %fd339, %fd11, %fd338;
	ld.shared.f64 	%fd341, [_ZZ34grid_kernel_partitioned_stripminedPKdS0_PKidPdPlPiilE3s_c+784];
	fma.rn.f64 	%fd342, %fd341, %fd8, %fd340;
	ld.shared.f64 	%fd343, [_ZZ34grid_kernel_partitioned_stripminedPKdS0_PKidPdPlPiilE3s_c+792];
	fma.rn.f64 	%fd344, %fd343, %fd5, %fd342;
	ld.shared.f64 	%fd345, [_ZZ34grid_kernel_partitioned_stripminedPKdS0_PKidPdPlPiilE3s_d+72];
	sub.f64 	%fd346, %fd344, %fd345;
	abs.f64 	%fd347, %fd346;
	ld.shared.f64 	%fd348, [_ZZ34grid_kernel_partitioned_stripminedPKdS0_PKidPdPlPiilE3s_e+72];
	setp.gt.f64 	%p31, %fd347, %fd348;
	@%p31 bra 	$L__BB0_49;
	atom.shared.add.u32 	%r2, [_ZZ34grid_kernel_partitioned_stripminedPKdS0_PKidPdPlPiilE11local_count], 1;
	setp.gt.s32 	%p32, %r2, 127;
	@%p32 bra 	$L__BB0_49;
	mov.u32 	%r109, _ZZ34grid_kernel_partitioned_stripminedPKdS0_PKidPdPlPiilE7local_x;
	mad.lo.s32 	%r110, %r2, 80, %r109;
	st.shared.f64 	[%r110], %fd2;
	st.shared.f64 	[%r110+8], %fd29;
	st.shared.f64 	[%r110+16], %fd26;
	st.shared.f64 	[%r110+24], %fd23;
	st.shared.f64 	[%r110+32], %fd20;
	st.shared.f64 	[%r110+40], %fd17;
	st.shared.f64 	[%r110+48], %fd14;
	st.shared.f64 	[%r110+56], %fd11;
	st.shared.f64 	[%r110+64], %fd8;
	st.shared.f64 	[%r110+72], %fd5;
	add.s64 	%rd478, %rd8, %rd692;
	shl.b32 	%r111, %r2, 3;
	mov.u32 	%r112, _ZZ34grid_kernel_partitioned_stripminedPKdS0_PKidPdPlPiilE7local_k;
	add.s32 	%r113, %r112, %r111;
	st.shared.u64 	[%r113], %rd478;
$L__BB0_49:
	add.s64 	%rd72, %rd7, %rd692;
	setp.ge.s64 	%p33, %rd72, %rd439;
	@%p33 bra 	$L__BB0_329;
	or.b64  	%rd479, %rd72, %rd12;
	and.b64  	%rd480, %rd479, -4294967296;
	setp.ne.s64 	%p34, %rd480, 0;
	@%p34 bra 	$L__BB0_52;
	cvt.u32.u64 	%r114, %rd12;
	cvt.u32.u64 	%r115, %rd72;
	div.u32 	%r116, %r115, %r114;
	mul.lo.s32 	%r117, %r116, %r114;
	sub.s32 	%r118, %r115, %r117;
	cvt.u64.u32 	%rd710, %r116;
	cvt.u64.u32 	%rd711, %r118;
	bra.uni 	$L__BB0_53;
$L__BB0_52:
	div.s64 	%rd710, %rd72, %rd12;
	mul.lo.s64 	%rd481, %rd710, %rd12;
	sub.s64 	%rd711, %rd72, %rd481;
$L__BB0_53:
	cvt.u32.u64 	%r119, %rd711;
	cvt.rn.f64.s32 	%fd349, %r119;
	fma.rn.f64 	%fd42, %fd4, %fd349, %fd3;
	or.b64  	%rd482, %rd710, %rd19;
	and.b64  	%rd483, %rd482, -4294967296;
	setp.ne.s64 	%p35, %rd483, 0;
	@%p35 bra 	$L__BB0_55;
	cvt.u32.u64 	%r120, %rd19;
	cvt.u32.u64 	%r121, %rd710;
	div.u32 	%r122, %r121, %r120;
	mul.lo.s32 	%r123, %r122, %r120;
	sub.s32 	%r124, %r121, %r123;
	cvt.u64.u32 	%rd712, %r122;
	cvt.u64.u32 	%rd713, %r124;
	bra.uni 	$L__BB0_56;
$L__BB0_55:
	div.s64 	%rd712, %rd710, %rd19;
	mul.lo.s64 	%rd484, %rd712, %rd19;
	sub.s64 	%rd713, %rd710, %rd484;
$L__BB0_56:
	cvt.u32.u64 	%r125, %rd713;
	cvt.rn.f64.s32 	%fd350, %r125;
	fma.rn.f64 	%fd43, %fd7, %fd350, %fd6;
	or.b64  	%rd485, %rd712, %rd26;
	and.b64  	%rd486, %rd485, -4294967296;
	setp.ne.s64 	%p36, %rd486, 0;
	@%p36 bra 	$L__BB0_58;
	cvt.u32.u64 	%r126, %rd26;
	cvt.u32.u64 	%r127, %rd712;
	div.u32 	%r128, %r127, %r126;
	mul.lo.s32 	%r129, %r128, %r126;
	sub.s32 	%r130, %r127, %r129;
	cvt.u64.u32 	%rd714, %r128;
	cvt.u64.u32 	%rd715, %r130;
	bra.uni 	$L__BB0_59;
$L__BB0_58:
	div.s64 	%rd714, %rd712, %rd26;
	mul.lo.s64 	%rd487, %rd714, %rd26;
	sub.s64 	%rd715, %rd712, %rd487;
$L__BB0_59:
	cvt.u32.u64 	%r131, %rd715;
	cvt.rn.f64.s32 	%fd351, %r131;
	fma.rn.f64 	%fd44, %fd10, %fd351, %fd9;
	or.b64  	%rd488, %rd714, %rd33;
	and.b64  	%rd489, %rd488, -4294967296;
	setp.ne.s64 	%p37, %rd489, 0;
	@%p37 bra 	$L__BB0_61;
	cvt.u32.u64 	%r132, %rd33;
	cvt.u32.u64 	%r133, %rd714;
	div.u32 	%r134, %r133, %r132;
	mul.lo.s32 	%r135, %r134, %r132;
	sub.s32 	%r136, %r133, %r135;
	cvt.u64.u32 	%rd716, %r134;
	cvt.u64.u32 	%rd717, %r136;
	bra.uni 	$L__BB0_62;
$L__BB0_61:
	div.s64 	%rd716, %rd714, %rd33;
	mul.lo.s64 	%rd490, %rd716, %rd33;
	sub.s64 	%rd717, %rd714, %rd490;
$L__BB0_62:
	cvt.u32.u64 	%r137, %rd717;
	cvt.rn.f64.s32 	%fd352, %r137;
	fma.rn.f64 	%fd45, %fd13, %fd352, %fd12;
	or.b64  	%rd491, %rd716, %rd40;
	and.b64  	%rd492, %rd491, -4294967296;
	setp.ne.s64 	%p38, %rd492, 0;
	@%p38 bra 	$L__BB0_64;
	cvt.u32.u64 	%r138, %rd40;
	cvt.u32.u64 	%r139, %rd716;
	div.u32 	%r140, %r139, %r138;
	mul.lo.s32 	%r141, %r140, %r138;
	sub.s32 	%r142, %r139, %r141;
	cvt.u64.u32 	%rd718, %r140;
	cvt.u64.u32 	%rd719, %r142;
	bra.uni 	$L__BB0_65;
$L__BB0_64:
	div.s64 	%rd718, %rd716, %rd40;
	mul.lo.s64 	%rd493, %rd718, %rd40;
	sub.s64 	%rd719, %rd716, %rd493;
$L__BB0_65:
	cvt.u32.u64 	%r143, %rd719;
	cvt.rn.f64.s32 	%fd353, %r143;
	fma.rn.f64 	%fd46, %fd16, %fd353, %fd15;
	or.b64  	%rd494, %rd718, %rd47;
	and.b64  	%rd495, %rd494, -4294967296;
	setp.ne.s64 	%p39, %rd495, 0;
	@%p39 bra 	$L__BB0_67;
	cvt.u32.u64 	%r144, %rd47;
	cvt.u32.u64 	%r145, %rd718;
	div.u32 	%r146, %r145, %r144;
	mul.lo.s32 	%r147, %r146, %r144;
	sub.s32 	%r148, %r145, %r147;
	cvt.u64.u32 	%rd720, %r146;
	cvt.u64.u32 	%rd721, %r148;
	bra.uni 	$L__BB0_68;
$L__BB0_67:
	div.s64 	%rd720, %rd718, %rd47;
	mul.lo.s64 	%rd496, %rd720, %rd47;
	sub.s64 	%rd721, %rd718, %rd496;
$L__BB0_68:
	cvt.u32.u64 	%r149, %rd721;
	cvt.rn.f64.s32 	%fd354, %r149;
	fma.rn.f64 	%fd47, %fd19, %fd354, %fd18;
	or.b64  	%rd497, %rd720, %rd54;
	and.b64  	%rd498, %rd497, -4294967296;
	setp.ne.s64 	%p40, %rd498, 0;
	@%p40 bra 	$L__BB0_70;
	cvt.u32.u64 	%r150, %rd54;
	cvt.u32.u64 	%r151, %rd720;
	div.u32 	%r152, %r151, %r150;
	mul.lo.s32 	%r153, %r152, %r150;
	sub.s32 	%r154, %r151, %r153;
	cvt.u64.u32 	%rd722, %r152;
	cvt.u64.u32 	%rd723, %r154;
	bra.uni 	$L__BB0_71;
$L__BB0_70:
	div.s64 	%rd722, %rd720, %rd54;
	mul.lo.s64 	%rd499, %rd722, %rd54;
	sub.s64 	%rd723, %rd720, %rd499;
$L__BB0_71:
	cvt.u32.u64 	%r155, %rd723;
	cvt.rn.f64.s32 	%fd355, %r155;
	fma.rn.f64 	%fd48, %fd22, %fd355, %fd21;
	or.b64  	%rd500, %rd722, %rd61;
	and.b64  	%rd501, %rd500, -4294967296;
	setp.ne.s64 	%p41, %rd501, 0;
	@%p41 bra 	$L__BB0_73;
	cvt.u32.u64 	%r156, %rd61;
	cvt.u32.u64 	%r157, %rd722;
	div.u32 	%r158, %r157, %r156;
	mul.lo.s32 	%r159, %r158, %r156;
	sub.s32 	%r160, %r157, %r159;
	cvt.u64.u32 	%rd724, %r158;
	cvt.u64.u32 	%rd725, %r160;
	bra.uni 	$L__BB0_74;
$L__BB0_73:
	div.s64 	%rd724, %rd722, %rd61;
	mul.lo.s64 	%rd502, %rd724, %rd61;
	sub.s64 	%rd725, %rd722, %rd502;
$L__BB0_74:
	cvt.u32.u64 	%r161, %rd725;
	cvt.rn.f64.s32 	%fd356, %r161;
	fma.rn.f64 	%fd49, %fd25, %fd356, %fd24;
	or.b64  	%rd503, %rd724, %rd68;
	and.b64  	%rd504, %rd503, -4294967296;
	setp.ne.s64 	%p42, %rd504, 0;
	@%p42 bra 	$L__BB0_76;
	cvt.u32.u64 	%r162, %rd68;
	cvt.u32.u64 	%r163, %rd724;
	rem.u32 	%r164, %r163, %r162;
	cvt.u64.u32 	%rd726, %r164;
	bra.uni 	$L__BB0_77;
$L__BB0_76:
	rem.s64 	%rd726, %rd724, %rd68;
$L__BB0_77:
	cvt.u32.u64 	%r165, %rd726;
	cvt.rn.f64.s32 	%fd357, %r165;
	fma.rn.f64 	%fd50, %fd28, %fd357, %fd27;
	fma.rn.f64 	%fd358, %fd31, %fd50, %fd30;
	fma.rn.f64 	%fd359, %fd32, %fd49, %fd358;
	fma.rn.f64 	%fd360, %fd33, %fd48, %fd359;
	fma.rn.f64 	%fd361, %fd34, %fd47, %fd360;
	fma.rn.f64 	%fd362, %fd35, %fd46, %fd361;
	fma.rn.f64 	%fd363, %fd36, %fd45, %fd362;
	fma.rn.f64 	%fd364, %fd37, %fd44, %fd363;
	fma.rn.f64 	%fd365, %fd38, %fd43, %fd364;
	fma.rn.f64 	%fd366, %fd39, %fd42, %fd365;
	sub.f64 	%fd367, %fd366, %fd40;
	abs.f64 	%fd368, %fd367;
	setp.gt.f64 	%p43, %fd368, %fd41;
	@%p43 bra 	$L__BB0_89;
	ld.shared.f64 	%fd369, [_ZZ34grid_kernel_partitioned_stripminedPKdS0_PKidPdPlPiilE3s_c+80];
	ld.shared.f64 	%fd370, [_ZZ34grid_kernel_partitioned_stripminedPKdS0_PKidPdPlPiilE3s_c+88];
	mul.f64 	%fd371, %fd370, %fd50;
	fma.rn.f64 	%fd372, %fd369, %fd2, %fd371;
	ld.shared.f64 	%fd373, [_ZZ34grid_kernel_partitioned_stripminedPKdS0_PKidPdPlPiilE3s_c+96];
	fma.rn.f64 	%fd374, %fd373, %fd49, %fd372;
	ld.shared.f64 	%fd375, [_ZZ34grid_kernel_partitioned_stripminedPKdS0_PKidPdPlPiilE3s_c+104];
	fma.rn.f64 	%fd376, %fd375, %fd48, %fd374;
	ld.shared.f64 	%fd377, [_ZZ34grid_kernel_partitioned_stripminedPKdS0_PKidPdPlPiilE3s_c+112];
	fma.rn.f64 	%fd378, %fd377, %fd47, %fd376;
	ld.shared.f64 	%fd379, [_ZZ34grid_kernel_partitioned_stripminedPKdS0_PKidPdPlPiilE3s_c+120];
	fma.rn.f64 	%fd380, %fd379, %fd46, %fd378;
	ld.shared.f64 	%fd381, [_ZZ34grid_kernel_partitioned_stripminedPKdS0_PKidPdPlPiilE3s_c+128];
	fma.rn.f64 	%fd382, %fd381, %fd45, %fd380;
	ld.shared.f64 	%fd383, [_ZZ34grid_kernel_partitioned_stripminedPKdS0_PKidPdPlPiilE3s_c+136];
	fma.rn.f64 	%fd384, %fd383, %fd44, %fd382;
	ld.shared.f64 	%fd385, [_ZZ34grid_kernel_partitioned_stripminedPKdS0_PKidPdPlPiilE3s_c+144];
	fma.rn.f64 	%fd386, %fd385, %fd43, %fd384;
	ld.shared.f64 	%fd387, [_ZZ34grid_kernel_partitioned_stripminedPKdS0_PKidPdPlPiilE3s_c+152];
	fma.rn.f64 	%fd388, %fd387, %fd42, %fd386;
	ld.shared.f64 	%fd389, [_ZZ34grid_kernel_partitioned_stripminedPKdS0_PKidPdPlPiilE3s_d+8];
	sub.f64 	%fd390, %fd388, %fd389;
	abs.f64 	%fd391, %fd390;
	ld.shared.f64 	%fd392, [_ZZ34grid_kernel_partitioned_stripminedPKdS0_PKidPdPlPiilE3s_e+8];
	setp.gt.f64 	%p44, %fd391, %fd392;
	@%p44 bra 	$L__BB0_89;
	ld.shared.f64 	%fd393, [_ZZ34grid_kernel_partitioned_stripminedPKdS0_PKidPdPlPiilE3s_c+160];
	ld.shared.f64 	%fd394, [_ZZ34grid_kernel_partitioned_stripminedPKdS0_PKidPdPlPiilE3s_c+168];
	mul.f64 	%fd395, %fd394, %fd50;
	fma.rn.f64 	%fd396, %fd393, %fd2, %fd395;
	ld.shared.f64 	%fd397, [_ZZ34grid_kernel_partitioned_stripminedPKdS0_PKidPdPlPiilE3s_c+176];
	fma.rn.f64 	%fd398, %fd397, %fd49, %fd396;
	ld.shared.f64 	%fd399, [_ZZ34grid_kernel_partitioned_stripminedPKdS0_PKidPdPlPiilE3s_c+184];
	fma.rn.f64 	%fd400, %fd399, %fd48, %fd398;
	ld.shared.f64 	%fd401, [_ZZ34grid_kernel_partitioned_stripminedPKdS0_PKidPdPlPiilE3s_c+192];
	fma.rn.f64 	%fd402, %fd401, %fd47, %fd400;
	ld.shared.f64 	%fd403, [_ZZ34grid_kernel_partitioned_stripminedPKdS0_PKidPdPlPiilE3s_c+200];
	fma.rn.f64 	%fd404, %fd403, %fd46, %fd402;
	ld.shared.f64 	%fd405, [_ZZ34grid_kernel_partitioned_stripminedPKdS0_PKidPdPlPiilE3s_c+208];
	fma.rn.f64 	%fd406, %fd405, %fd45, %fd404;
	ld.shared.f64 	%fd407, [_ZZ34grid_kernel_partitioned_stripminedPKdS0_PKidPdPlPiilE3s_c+216];
	fma.rn.f64 	%fd408, %fd407, %fd44, %fd406;
	ld.shared.f64 	%fd409, [_ZZ34grid_kernel_partitioned_stripminedPKdS0_PKidPdPlPiilE3s_c+224];
	fma.rn.f64 	%fd410, %fd409, %fd43, %fd408;
	ld.shared.f64 	%fd411, [_ZZ34grid_kernel_partitioned_stripminedPKdS0_PKidPdPlPiilE3s_c+232];
	fma.rn.f64 	%fd412, %fd411, %fd42, %fd410;
	ld.shared.f64 	%fd413, [_ZZ34grid_kernel_partitioned_stripminedPKdS0_PKidPdPlPiilE3s_d+16];
	sub.f64 	%fd414, %fd412, %fd413;
	abs.f64 	%fd415, %fd414;
	ld.shared.f64 	%fd416, [_ZZ34grid_kernel_partitioned_stripminedPKdS0_PKidPdPlPiilE3s_e+16];
	setp.gt.f64 	%p45, %fd415, %fd416;
	@%p45 bra 	$L__BB0_89;
	ld.shared.f64 	%fd417, [_ZZ34grid_kernel_partitioned_stripminedPKdS0_PKidPdPlPiilE3s_c+240];
	ld.shared.f64 	%fd418, [_ZZ34grid_kernel_partitioned_stripminedPKdS0_PKidPdPlPiilE3s_c+248];
	mul.f64 	%fd419, %fd418, %fd50;
	fma.rn.f64 	%fd420, %fd417, %fd2, %fd419;
	ld.shared.f64 	%fd421, [_ZZ34grid_kernel_partitioned_stripminedPKdS0_PKidPdPlPiilE3s_c+256];
	fma.rn.f64 	%fd422, %fd421, %fd49, %fd420;
	ld.shared.f64 	%fd423, [_ZZ34grid_kernel_partitioned_stripminedPKdS0_PKidPdPlPiilE3s_c+264];
	fma.rn.f64 	%fd424, %fd423, %fd48, %fd422;
	ld.shared.f64 	%fd425, [_ZZ34grid_kernel_partitioned_stripminedPKdS0_PKidPdPlPiilE3s_c+272];
	fma.rn.f64 	%fd426, %fd425, %fd47, %fd424;
	ld.shared.f64 	%fd427, [_ZZ34grid_kernel_partitioned_stripminedPKdS0_PKidPdPlPiilE3s_c+280];
	fma.rn.f64 	%fd428, %fd427, %fd46, %fd426;
	ld.shared.f64 	%fd429, [_ZZ34grid_kernel_partitioned_stripminedPKdS0_PKidPdPlPiilE3s_c+288];
	fma.rn.f64 	%fd430, %fd429, %fd45, %fd428;
	ld.shared.f64 	%fd431, [_ZZ34grid_kernel_partitioned_stripminedPKdS0_PKidPdPlPiilE3s_c+296];
	fma.rn.f64 	%fd432, %fd431, %fd44, %fd430;
	ld.shared.f64 	%fd433, [_ZZ34grid_kernel_partitioned_stripminedPKdS0_PKidPdPlPiilE3s_c+304];
	fma.rn.f64 	%fd434, %fd433, %fd43, %fd432;
	ld.shared.f64 	%fd435, [_ZZ34grid_kernel_partitioned_stripminedPKdS0_PKidPdPlPiilE3s_c+312];
	fma.rn.f64 	%fd436, %fd435, %fd42, %fd434;
	ld.shared.f64 	%fd437, [_ZZ34grid_kernel_partitioned_stripminedPKdS0_PKidPdPlPiilE3s_d+24];
	sub.f64 	%fd438, %fd436, %fd437;
	abs.f64 	%fd439, %fd438;
	ld.shared.f64 	%fd440, [_ZZ34grid_kernel_partitioned_stripminedPKdS0_PKidPdPlPiilE3s_e+24];
	setp.gt.f64 	%p46, %fd439, %fd440;
	@%p46 bra 	$L__BB0_89;
	ld.shared.f64 	%fd441, [_ZZ34grid_kernel_partitioned_stripminedPKdS0_PKidPdPlPiilE3s_c+320];
	ld.shared.f64 	%fd442, [_ZZ34grid_kernel_partitioned_stripminedPKdS0_PKidPdPlPiilE3s_c+328];
	mul.f64 	%fd443, %fd442, %fd50;
	fma.rn.f64 	%fd444, %fd441, %fd2, %fd443;
	ld.shared.f64 	%fd445, [_ZZ34grid_kernel_partitioned_stripminedPKdS0_PKidPdPlPiilE3s_c+336];
	fma.rn.f64 	%fd446, %fd445, %fd49, %fd444;
	ld.shared.f64 	%fd447, [_ZZ34grid_kernel_partitioned_stripminedPKdS0_PKidPdPlPiilE3s_c+344];
	fma.rn.f64 	%fd448, %fd447, %fd48, %fd446;
	ld.shared.f64 	%fd449, [_ZZ34grid_kernel_partitioned_stripminedPKdS0_PKidPdPlPiilE3s_c+352];
	fma.rn.f64 	%fd450, %fd449, %fd47, %fd448;
	ld.shared.f64 	%fd451, [_ZZ34grid_kernel_partitioned_stripminedPKdS0_PKidPdPlPiilE3s_c+360];
	fma.rn.f64 	%fd452, %fd451, %fd46, %fd450;
	ld.shared.f64 	%fd453, [_ZZ34grid_kernel_partitioned_stripminedPKdS0_PKidPdPlPiilE3s_c+368];
	fma.rn.f64 	%fd454, %fd453, %fd45, %fd452;
	ld.shared.f64 	%fd455, [_ZZ34grid_kernel_partitioned_stripminedPKdS0_PKidPdPlPiilE3s_c+376];
	fma.rn.f64 	%fd456, %fd455, %fd44, %fd454;
	ld.shared.f64 	%fd457, [_ZZ34grid_kernel_partitioned_stripminedPKdS0_PKidPdPlPiilE3s_c+384];
	fma.rn.f64 	%fd458, %fd457, %fd43, %fd456;
	ld.shared.f64 	%fd459, [_ZZ34grid_kernel_partitioned_stripminedPKdS0_PKidPdPlPiilE3s_c+392];
	fma.rn.f64 	%fd460, %fd459, %fd42, %fd458;
	ld.shared.f64 	%fd461, [_ZZ34grid_kernel_partitioned_stripminedPKdS0_PKidPdPlPiilE3s_d+32];
	sub.f64 	%fd462, %fd460, %fd461;
	abs.f64 	%fd463, %fd462;
	ld.shared.f64 	%fd464, [_ZZ34grid_kernel_partitioned_stripminedPKdS0_PKidPdPlPiilE3s_e+32];
	setp.gt.f64 	%p47, %fd463, %fd464;
	@%p47 bra 	$L__BB0_89;
	ld.shared.f64 	%fd465, [_ZZ34grid_kernel_partitioned_stripminedPKdS0_PKidPdPlPiilE3s_c+400];
	ld.shared.f64 	%fd466, [_ZZ34grid_kernel_partitioned_stripminedPKdS0_PKidPdPlPiilE3s_c+408];
	mul.f64 	%fd467, %fd466, %fd50;
	fma.rn.f64 	%fd468, %fd465, %fd2, %fd467;
	ld.shared.f64 	%fd469, [_ZZ34grid_kernel_partitioned_stripminedPKdS0_PKidPdPlPiilE3s_c+416];
	fma.rn.f64 	%fd470, %fd469, %fd49, %fd468;
	ld.shared.f64 	%fd471, [_ZZ34grid_kernel_partitioned_stripminedPKdS0_PKidPdPlPiilE3s_c+424];
	fma.rn.f64 	%fd472, %fd471, %fd48, %fd470;
	ld.shared.f64 	%fd473, [_ZZ34grid_kernel_partitioned_stripminedPKdS0_PKidPdPlPiilE3s_c+432];
	fma.rn.f64 	%fd474, %fd473, %fd47, %fd472;
	ld.shared.f64 	%fd475, [_ZZ34grid_kernel_partitioned_stripminedPKdS0_PKidPdPlPiilE3s_c+440];
	fma.rn.f64 	%fd476, %fd475, %fd46, %fd474;
	ld.shared.f64 	%fd477, [_ZZ34grid_kernel_partitioned_stripminedPKdS0_PKidPdPlPiilE3s_c+448];
	fma.rn.f64 	%fd478, %fd477, %fd45, %fd476;
	ld.shared.f64 	%fd479, [_ZZ34grid_kernel_partitioned_stripminedPKdS0_PKidPdPlPiilE3s_c+456];
	fma.rn.f64 	%fd480, %fd479, %fd44, %fd478;
	ld.shared.f64 	%fd481, [_ZZ34grid_kernel_partitioned_stripminedPKdS0_PKidPdPlPiilE3s_c+464];
	fma.rn.f64 	%fd482, %fd481, %fd43, %fd480;
	ld.shared.f64 	%fd483, [_ZZ34grid_kernel_partitioned_stripminedPKdS0_PKidPdPlPiilE3s_c+472];
	fma.rn.f64 	%fd484, %fd483, %fd42, %fd482;
	ld.shared.f64 	%fd485, [_ZZ34grid_kernel_partitioned_stripminedPKdS0_PKidPdPlPiilE3s_d+40];
	sub.f64 	%fd486, %fd484, %fd485;
	abs.f64 	%fd487, %fd486;
	ld.shared.f64 	%fd488, [_ZZ34grid_kernel_partitioned_stripminedPKdS0_PKidPdPlPiilE3s_e+40];
	setp.gt.f64 	%p48, %fd487, %fd488;
	@%p48 bra 	$L__BB0_89;
	ld.shared.f64 	%fd489, [_ZZ34grid_kernel_partitioned_stripminedPKdS0_PKidPdPlPiilE3s_c+480];
	ld.shared.f64 	%fd490, [_ZZ34grid_kernel_partitioned_stripminedPKdS0_PKidPdPlPiilE3s_c+488];
	mul.f64 	%fd491, %fd490, %fd50;
	fma.rn.f64 	%fd492, %fd489, %fd2, %fd491;
	ld.shared.f64 	%fd493, [_ZZ34grid_kernel_partitioned_stripminedPKdS0_PKidPdPlPiilE3s_c+496];
	fma.rn.f64 	%fd494, %fd493, %fd49, %fd492;
	ld.shared.f64 	%fd495, [_ZZ34grid_kernel_partitioned_stripminedPKdS0_PKidPdPlPiilE3s_c+504];
	fma.rn.f64 	%fd496, %fd495, %fd48, %fd494;
	ld.shared.f64 	%fd497, [_ZZ34grid_kernel_partitioned_stripminedPKdS0_PKidPdPlPiilE3s_c+512];
	fma.rn.f64 	%fd498, %fd497, %fd47, %fd496;
	ld.shared.f64 	%fd499, [_ZZ34grid_kernel_partitioned_stripminedPKdS0_PKidPdPlPiilE3s_c+520];
	fma.rn.f64 	%fd500, %fd499, %fd46, %fd498;
	ld.shared.f64 	%fd501, [_ZZ34grid_kernel_partitioned_stripminedPKdS0_PKidPdPlPiilE3s_c+528];
	fma.rn.f64 	%fd502, %fd501, %fd45, %fd500;
	ld.shared.f64 	%fd503, [_ZZ34grid_kernel_partitioned_stripminedPKdS0_PKidPdPlPiilE3s_c+536];
	fma.rn.f64 	%fd504, %fd503, %fd44, %fd502;
	ld.shared.f64 	%fd505, [_ZZ34grid_kernel_partitioned_stripminedPKdS0_PKidPdPlPiilE3s_c+544];
	fma.rn.f64 	%fd506, %fd505, %fd43, %fd504;
	ld.shared.f64 	%fd507, [_ZZ34grid_kernel_partitioned_stripminedPKdS0_PKidPdPlPiilE3s_c+552];
	fma.rn.f64 	%fd508, %fd507, %fd42, %fd506;
	ld.shared.f64 	%fd509, [_ZZ34grid_kernel_partitioned_stripminedPKdS0_PKidPdPlPiilE3s_d+48];
	sub.f64 	%fd510, %fd508, %fd509;
	abs.f64 	%fd511, %fd510;
	ld.shared.f64 	%fd512, [_ZZ34grid_kernel_partitioned_stripminedPKdS0_PKidPdPlPiilE3s_e+48];
	setp.gt.f64 	%p49, %fd511, %fd512;
	@%p49 bra 	$L__BB0_89;
	ld.shared.f64 	%fd513, [_ZZ34grid_kernel_partitioned_stripminedPKdS0_PKidPdPlPiilE3s_c+560];
	ld.shared.f64 	%fd514, [_ZZ34grid_kernel_partitioned_stripminedPKdS0_PKidPdPlPiilE3s_c+568];
	mul.f64 	%fd515, %fd514, %fd50;
	fma.rn.f64 	%fd516, %fd513, %fd2, %fd515;
	ld.shared.f64 	%fd517, [_ZZ34grid_kernel_partitioned_stripminedPKdS0_PKidPdPlPiilE3s_c+576];
	fma.rn.f64 	%fd518, %fd517, %fd49, %fd516;
	ld.shared.f64 	%fd519, [_ZZ34grid_kernel_partitioned_stripminedPKdS0_PKidPdPlPiilE3s_c+584];
	fma.rn.f64 	%fd520, %fd519, %fd48, %fd518;
	ld.shared.f64 	%fd521, [_ZZ34grid_kernel_partitioned_stripminedPKdS0_PKidPdPlPiilE3s_c+592];
	fma.rn.f64 	%fd522, %fd521, %fd47, %fd520;
	ld.shared.f64 	%fd523, [_ZZ34grid_kernel_partitioned_stripminedPKdS0_PKidPdPlPiilE3s_c+600];
	fma.rn.f64 	%fd524, %fd523, %fd46, %fd522;
	ld.shared.f64 	%fd525, [_ZZ34grid_kernel_partitioned_stripminedPKdS0_PKidPdPlPiilE3s_c+608];
	fma.rn.f64 	%fd526, %fd525, %fd45, %fd524;
	ld.shared.f64 	%fd527, [_ZZ34grid_kernel_partitioned_stripminedPKdS0_PKidPdPlPiilE3s_c+616];
	fma.rn.f64 	%fd528, %fd527, %fd44, %fd526;
	ld.shared.f64 	%fd529, [_ZZ34grid_kernel_partitioned_stripminedPKdS0_PKidPdPlPiilE3s_c+624];
	fma.rn.f64 	%fd530, %fd529, %fd43, %fd528;
	ld.shared.f64 	%fd531, [_ZZ34grid_kernel_partitioned_stripminedPKdS0_PKidPdPlPiilE3s_c+632];
	fma.rn.f64 	%fd532, %fd531, %fd42, %fd530;
	ld.shared.f64 	%fd533, [_ZZ34grid_kernel_partitioned_stripminedPKdS0_PKidPdPlPiilE3s_d+56];
	sub.f64 	%fd534, %fd532, %fd533;
	abs.f64 	%fd535, %fd534;
	ld.shared.f64 	%fd536, [_ZZ34grid_kernel_partitioned_stripminedPKdS0_PKidPdPlPiilE3s_e+56];
	setp.gt.f64 	%p50, %fd535, %fd536;
	@%p50 bra 	$L__BB0_89;
	ld.shared.f64 	%fd537, [_ZZ34grid_kernel_partitioned_stripminedPKdS0_PKidPdPlPiilE3s_c+640];
	ld.shared.f64 	%fd538, [_ZZ34grid_kernel_partitioned_stripminedPKdS0_PKidPdPlPiilE3s_c+648];
	mul.f64 	%fd539, %fd538, %fd50;
	fma.rn.f64 	%fd540, %fd537, %fd2, %fd539;
	ld.shared.f64 	%fd541, [_ZZ34grid_kernel_partitioned_stripminedPKdS0_PKidPdPlPiilE3s_c+656];
	fma.rn.f64 	%fd542, %fd541, %fd49, %fd540;
	ld.shared.f64 	%fd543, [_ZZ34grid_kernel_partitioned_stripminedPKdS0_PKidPdPlPiilE3s_c+664];
	fma.rn.f64 	%fd544, %fd543, %fd48, %fd542;
	ld.shared.f64 	%fd545, [_ZZ34grid_kernel_partitioned_stripminedPKdS0_PKidPdPlPiilE3s_c+672];
	fma.rn.f64 	%fd546, %fd545, %fd47, %fd544;
	ld.shared.f64 	%fd547, [_ZZ34grid_kernel_partitioned_stripminedPKdS0_PKidPdPlPiilE3s_c+680];
	fma.rn.f64 	%fd548, %fd547, %fd46, %fd546;
	ld.shared.f64 	%fd549, [_ZZ34grid_kernel_partitioned_stripminedPKdS0_PKidPdPlPiilE3s_c+688];
	fma.rn.f64 	%fd550, %fd549, %fd45, %fd548;
	ld.shared.f64 	%fd551, [_ZZ34grid_kernel_partitioned_stripminedPKdS0_PKidPdPlPiilE3s_c+696];
	fma.rn.f64 	%fd552, %fd551, %fd44, %fd550;
	ld.shared.f64 	%fd553, [_ZZ34grid_kernel_partitioned_stripminedPKdS0_PKidPdPlPiilE3s_c+704];
	fma.rn.f64 	%fd554, %fd553, %fd43, %fd552;
	ld.shared.f64 	%fd555, [_ZZ34grid_kernel_partitioned_stripminedPKdS0_PKidPdPlPiilE3s_c+712];
	fma.rn.f64 	%fd556, %fd555, %fd42, %fd554;
	ld.shared.f64 	%fd557, [_ZZ34grid_kernel_partitioned_stripminedPKdS0_PKidPdPlPiilE3s_d+64];
	sub.f64 	%fd558, %fd556, %fd557;
	abs.f64 	%fd559, %fd558;
	ld.shared.f64 	%fd560, [_ZZ34grid_kernel_partitioned_stripminedPKdS0_PKidPdPlPiilE3s_e+64];
	setp.gt.f64 	%p51, %fd559, %fd560;
	@%p51 bra 	$L__BB0_89;
	ld.shared.f64 	%fd561, [_ZZ34grid_kernel_partitioned_stripminedPKdS0_PKidPdPlPiilE3s_c+720];
	ld.shared.f64 	%fd562, [_ZZ34grid_kernel_partitioned_stripminedPKdS0_PKidPdPlPiilE3s_c+728];
	mul.f64 	%fd563, %fd562, %fd50;
	fma.rn.f64 	%fd564, %fd561, %fd2, %fd563;
	ld.shared.f64 	%fd565, [_ZZ34grid_kernel_partitioned_stripminedPKdS0_PKidPdPlPiilE3s_c+736];
	fma.rn.f64 	%fd566, %fd565, %fd49, %fd564;
	ld.shared.f64 	%fd567, [_ZZ34grid_kernel_partitioned_stripminedPKdS0_PKidPdPlPiilE3s_c+744];
	fma.rn.f64 	%fd568, %fd567, %fd48, %fd566;
	ld.shared.f64 	%fd569, [_ZZ34grid_kernel_partitioned_stripminedPKdS0_PKidPdPlPiilE3s_c+752];
	fma.rn.f64 	%fd570, %fd569, %fd47, %fd568;
	ld.shared.f64 	%fd571, [_ZZ34grid_kernel_partitioned_stripminedPKdS0_PKidPdPlPiilE3s_c+760];
	fma.rn.f64 	%fd572, %fd571, %fd46, %fd570;
	ld.shared.f64 	%fd573, [_ZZ34grid_kernel_partitioned_stripminedPKdS0_PKidPdPlPiilE3s_c+768];
	fma.rn.f64 	%fd574, %fd573, %fd45, %fd572;
	ld.shared.f64 	%fd575, [_ZZ34grid_kernel_partitioned_stripminedPKdS0_PKidPdPlPiilE3s_c+776];
	fma.rn.f64 	%fd576, %fd575, %fd44, %fd574;
	ld.shared.f64 	%fd577, [_ZZ34grid_kernel_partitioned_stripminedPKdS0_PKidPdPlPiilE3s_c+784];
	fma.rn.f64 	%fd578, %fd577, %fd43, %fd576;
	ld.shared.f64 	%fd579, [_ZZ34grid_kernel_partitioned_stripminedPKdS0_PKidPdPlPiilE3s_c+792];
	fma.rn.f64 	%fd580, %fd579, %fd42, %fd578;
	ld.shared.f64 	%fd581, [_ZZ34grid_kernel_partitioned_stripminedPKdS0_PKidPdPlPiilE3s_d+72];
	sub.f64 	%fd582, %fd580, %fd581;
	abs.f64 	%fd583, %fd582;
	ld.shared.f64 	%fd584, [_ZZ34grid_kernel_partitioned_stripminedPKdS0_PKidPdPlPiilE3s_e+72];
	setp.gt.f64 	%p52, %fd583, %fd584;
	@%p52 bra 	$L__BB0_89;
	atom.shared.add.u32 	%r3, [_ZZ34grid_kernel_partitioned_stripminedPKdS0_PKidPdPlPiilE11local_count], 1;
	setp.gt.s32 	%p53, %r3, 127;
	@%p53 bra 	$L__BB0_89;
	mov.u32 	%r166, _ZZ34grid_kernel_partitioned_stripminedPKdS0_PKidPdPlPiilE7local_x;
	mad.lo.s32 	%r167, %r3, 80, %r166;
	st.shared.f64 	[%r167], %fd2;
	st.shared.f64 	[%r167+8], %fd50;
	st.shared.f64 	[%r167+16], %fd49;
	st.shared.f64 	[%r167+24], %fd48;
	st.shared.f64 	[%r167+32], %fd47;
	st.shared.f64 	[%r167+40], %fd46;
	st.shared.f64 	[%r167+48], %fd45;
	st.shared.f64 	[%r167+56], %fd44;
	st.shared.f64 	[%r167+64], %fd43;
	st.shared.f64 	[%r167+72], %fd42;
	add.s64 	%rd505, %rd8, %rd7;
	add.s64 	%rd506, %rd505, %rd692;
	shl.b32 	%r168, %r3, 3;
	mov.u32 	%r169, _ZZ34grid_kernel_partitioned_stripminedPKdS0_PKidPdPlPiilE7local_k;
	add.s32 	%r170, %r169, %r168;
	st.shared.u64 	[%r170], %rd506;
$L__BB0_89:
	shl.b64 	%rd507, %rd7, 1;
	add.s64 	%rd124, %rd507, %rd692;
	setp.ge.s64 	%p54, %rd124, %rd439;
	@%p54 bra 	$L__BB0_329;
	or.b64  	%rd508, %rd124, %rd12;
	and.b64  	%rd509, %rd508, -4294967296;
	setp.ne.s64 	%p55, %rd509, 0;
	@%p55 bra 	$L__BB0_92;
	cvt.u32.u64 	%r171, %rd12;
	cvt.u32.u64 	%r172, %rd124;
	div.u32 	%r173, %r172, %r171;
	mul.lo.s32 	%r174, %r173, %r171;
	sub.s32 	%r175, %r172, %r174;
	cvt.u64.u32 	%rd727, %r173;
	cvt.u64.u32 	%rd728, %r175;
	bra.uni 	$L__BB0_93;
$L__BB0_92:
	div.s64 	%rd727, %rd124, %rd12;
	mul.lo.s64 	%rd510, %rd727, %rd12;
	sub.s64 	%rd728, %rd124, %rd510;
$L__BB0_93:
	cvt.u32.u64 	%r176, %rd728;
	cvt.rn.f64.s32 	%fd585, %r176;
	fma.rn.f64 	%fd51, %fd4, %fd585, %fd3;
	or.b64  	%rd511, %rd727, %rd19;
	and.b64  	%rd512, %rd511, -4294967296;
	setp.ne.s64 	%p56, %rd512, 0;
	@%p56 bra 	$L__BB0_95;
	cvt.u32.u64 	%r177, %rd19;
	cvt.u32.u64 	%r178, %rd727;
	div.u32 	%r179, %r178, %r177;
	mul.lo.s32 	%r180, %r179, %r177;
	sub.s32 	%r181, %r178, %r180;
	cvt.u64.u32 	%rd729, %r179;
	cvt.u64.u32 	%rd730, %r181;
	bra.uni 	$L__BB0_96;
$L__BB0_95:
	div.s64 	%rd729, %rd727, %rd19;
	mul.lo.s64 	%rd513, %rd729, %rd19;
	sub.s64 	%rd730, %rd727, %rd513;
$L__BB0_96:
	cvt.u32.u64 	%r182, %rd730;
	cvt.rn.f64.s32 	%fd586, %r182;
	fma.rn.f64 	%fd52, %fd7, %fd586, %fd6;
	or.b64  	%rd514, %rd729, %rd26;
	and.b64  	%rd515, %rd514, -4294967296;
	setp.ne.s64 	%p57, %rd515, 0;
	@%p57 bra 	$L__BB0_98;
	cvt.u32.u64 	%r183, %rd26;
	cvt.u32.u64 	%r184, %rd729;
	div.u32 	%r185, %r184, %r183;
	mul.lo.s32 	%r186, %r185, %r183;
	sub.s32 	%r187, %r184, %r186;
	cvt.u64.u32 	%rd731, %r185;
	cvt.u64.u32 	%rd732, %r187;
	bra.uni 	$L__BB0_99;
$L__BB0_98:
	div.s64 	%rd731, %rd729, %rd26;
	mul.lo.s64 	%rd516, %rd731, %rd26;
	sub.s64 	%rd732, %rd729, %rd516;
$L__BB0_99:
	cvt.u32.u64 	%r188, %rd732;
	cvt.rn.f64.s32 	%fd587, %r188;
	fma.rn.f64 	%fd53, %fd10, %fd587, %fd9;
	or.b64  	%rd517, %rd731, %rd33;
	and.b64  	%rd518, %rd517, -4294967296;
	setp.ne.s64 	%p58, %rd518, 0;
	@%p58 bra 	$L__BB0_101;
	cvt.u32.u64 	%r189, %rd33;
	cvt.u32.u64 	%r190, %rd731;
	div.u32 	%r191, %r190, %r189;
	mul.lo.s32 	%r192, %r191, %r189;
	sub.s32 	%r193, %r190, %r192;
	cvt.u64.u32 	%rd733, %r191;
	cvt.u64.u32 	%rd734, %r193;
	bra.uni 	$L__BB0_102;
$L__BB0_101:
	div.s64 	%rd733, %rd731, %rd33;
	mul.lo.s64 	%rd519, %rd733, %rd33;
	sub.s64 	%rd734, %rd731, %rd519;
$L__BB0_102:
	cvt.u32.u64 	%r194, %rd734;
	cvt.rn.f64.s32 	%fd588, %r194;
	fma.rn.f64 	%fd54, %fd13, %fd588, %fd12;
	or.b64  	%rd520, %rd733, %rd40;
	and.b64  	%rd521, %rd520, -4294967296;
	setp.ne.s64 	%p59, %rd521, 0;
	@%p59 bra 	$L__BB0_104;
	cvt.u32.u64 	%r195, %rd40;
	cvt.u32.u64 	%r196, %rd733;
	div.u32 	%r197, %r196, %r195;
	mul.lo.s32 	%r198, %r197, %r195;
	sub.s32 	%r199, %r196, %r198;
	cvt.u64.u32 	%rd735, %r197;
	cvt.u64.u32 	%rd736, %r199;
	bra.uni 	$L__BB0_105;
$L__BB0_104:
	div.s64 	%rd735, %rd733, %rd40;
	mul.lo.s64 	%rd522, %rd735, %rd40;
	sub.s64 	%rd736, %rd733, %rd522;
$L__BB0_105:
	cvt.u32.u64 	%r200, %rd736;
	cvt.rn.f64.s32 	%fd589, %r200;
	fma.rn.f64 	%fd55, %fd16, %fd589, %fd15;
	or.b64  	%rd523, %rd735, %rd47;
	and.b64  	%rd524, %rd523, -4294967296;
	setp.ne.s64 	%p60, %rd524, 0;
	@%p60 bra 	$L__BB0_107;
	cvt.u32.u64 	%r201, %rd47;
	cvt.u32.u64 	%r202, %rd735;
	div.u32 	%r203, %r202, %r201;
	mul.lo.s32 	%r204, %r203, %r201;
	sub.s32 	%r205, %r202, %r204;
	cvt.u64.u32 	%rd737, %r203;
	cvt.u64.u32 	%rd738, %r205;
	bra.uni 	$L__BB0_108;
$L__BB0_107:
	div.s64 	%rd737, %rd735, %rd47;
	mul.lo.s64 	%rd525, %rd737, %rd47;
	sub.s64 	%rd738, %rd735, %rd525;
$L__BB0_108:
	cvt.u32.u64 	%r206, %rd738;
	cvt.rn.f64.s32 	%fd590, %r206;
	fma.rn.f64 	%fd56, %fd19, %fd590, %fd18;
	or.b64  	%rd526, %rd737, %rd54;
	and.b64  	%rd527, %rd526, -4294967296;
	setp.ne.s64 	%p61, %rd527, 0;
	@%p61 bra 	$L__BB0_110;
	cvt.u32.u64 	%r207, %rd54;
	cvt.u32.u64 	%r208, %rd737;
	div.u32 	%r209, %r208, %r207;
	mul.lo.s32 	%r210, %r209, %r207;
	sub.s32 	%r211, %r208, %r210;
	cvt.u64.u32 	%rd739, %r209;
	cvt.u64.u32 	%rd740, %r211;
	bra.uni 	$L__BB0_111;
$L__BB0_110:
	div.s64 	%rd739, %rd737, %rd54;
	mul.lo.s64 	%rd528, %rd739, %rd54;
	sub.s64 	%rd740, %rd737, %rd528;
$L__BB0_111:
	cvt.u32.u64 	%r212, %rd740;
	cvt.rn.f64.s32 	%fd591, %r212;
	fma.rn.f64 	%fd57, %fd22, %fd591, %fd21;
	or.b64  	%rd529, %rd739, %rd61;
	and.b64  	%rd530, %rd529, -4294967296;
	setp.ne.s64 	%p62, %rd530, 0;
	@%p62 bra 	$L__BB0_113;
	cvt.u32.u64 	%r213, %rd61;
	cvt.u32.u64 	%r214, %rd739;
	div.u32 	%r215, %r214, %r213;
	mul.lo.s32 	%r216, %r215, %r213;
	sub.s32 	%r217, %r214, %r216;
	cvt.u64.u32 	%rd741, %r215;
	cvt.u64.u32 	%rd742, %r217;
	bra.uni 	$L__BB0_114;
$L__BB0_113:
	div.s64 	%rd741, %rd739, %rd61;
	mul.lo.s64 	%rd531, %rd741, %rd61;
	sub.s64 	%rd742, %rd739, %rd531;
$L__BB0_114:
	cvt.u32.u64 	%r218, %rd742;
	cvt.rn.f64.s32 	%fd592, %r218;
	fma.rn.f64 	%fd58, %fd25, %fd592, %fd24;
	or.b64  	%rd532, %rd741, %rd68;
	and.b64  	%rd533, %rd532, -4294967296;
	setp.ne.s64 	%p63, %rd533, 0;
	@%p63 bra 	$L__BB0_116;
	cvt.u32.u64 	%r219, %rd68;
	cvt.u32.u64 	%r220, %rd741;
	rem.u32 	%r221, %r220, %r219;
	cvt.u64.u32 	%rd743, %r221;
	bra.uni 	$L__BB0_117;
$L__BB0_116:
	rem.s64 	%rd743, %rd741, %rd68;
$L__BB0_117:
	cvt.u32.u64 	%r222, %rd743;
	cvt.rn.f64.s32 	%fd593, %r222;
	fma.rn.f64 	%fd59, %fd28, %fd593, %fd27;
	fma.rn.f64 	%fd594, %fd31, %fd59, %fd30;
	fma.rn.f64 	%fd595, %fd32, %fd58, %fd594;
	fma.rn.f64 	%fd596, %fd33, %fd57, %fd595;
	fma.rn.f64 	%fd597, %fd34, %fd56, %fd596;
	fma.rn.f64 	%fd598, %fd35, %fd55, %fd597;
	fma.rn.f64 	%fd599, %fd36, %fd54, %fd598;
	fma.rn.f64 	%fd600, %fd37, %fd53, %fd599;
	fma.rn.f64 	%fd601, %fd38, %fd52, %fd600;
	fma.rn.f64 	%fd602, %fd39, %fd51, %fd601;
	sub.f64 	%fd603, %fd602, %fd40;
	abs.f64 	%fd604, %fd603;
	setp.gt.f64 	%p64, %fd604, %fd41;
	@%p64 bra 	$L__BB0_129;
	ld.shared.f64 	%fd605, [_ZZ34grid_kernel_partitioned_stripminedPKdS0_PKidPdPlPiilE3s_c+80];
	ld.shared.f64 	%fd606, [_ZZ34grid_kernel_partitioned_stripminedPKdS0_PKidPdPlPiilE3s_c+88];
	mul.f64 	%fd607, %fd606, %fd59;
	fma.rn.f64 	%fd608, %fd605, %fd2, %fd607;
	ld.shared.f64 	%fd609, [_ZZ34grid_kernel_partitioned_stripminedPKdS0_PKidPdPlPiilE3s_c+96];
	fma.rn.f64 	%fd610, %fd609, %fd58, %fd608;
	ld.shared.f64 	%fd611, [_ZZ34grid_kernel_partitioned_stripminedPKdS0_PKidPdPlPiilE3s_c+104];
	fma.rn.f64 	%fd612, %fd611, %fd57, %fd610;
	ld.shared.f64 	%fd613, [_ZZ34grid_kernel_partitioned_stripminedPKdS0_PKidPdPlPiilE3s_c+112];
	fma.rn.f64 	%fd614, %fd613, %fd56, %fd612;
	ld.shared.f64 	%fd615, [_ZZ34grid_kernel_partitioned_stripminedPKdS0_PKidPdPlPiilE3s_c+120];
	fma.rn.f64 	%fd616, %fd615, %fd55, %fd614;
	ld.shared.f64 	%fd617, [_ZZ34grid_kernel_partitioned_stripminedPKdS0_PKidPdPlPiilE3s_c+128];
	fma.rn.f64 	%fd618, %fd617, %fd54, %fd616;
	ld.shared.f64 	%fd619, [_ZZ34grid_kernel_partitioned_stripminedPKdS0_PKidPdPlPiilE3s_c+136];
	fma.rn.f64 	%fd620, %fd619, %fd53, %fd618;
	ld.shared.f64 	%fd621, [_ZZ34grid_kernel_partitioned_stripminedPKdS0_PKidPdPlPiilE3s_c+144];
	fma.rn.f64 	%fd622, %fd621, %fd52, %fd620;
	ld.shared.f64 	%fd623, [_ZZ34grid_kernel_partitioned_stripminedPKdS0_PKidPdPlPiilE3s_c+152];
	fma.rn.f64 	%fd624, %fd623, %fd51, %fd622;
	ld.shared.f64 	%fd625, [_ZZ34grid_kernel_partitioned_stripminedPKdS0_PKidPdPlPiilE3s_d+8];
	sub.f64 	%fd626, %fd624, %fd625;
	abs.f64 	%fd627, %fd626;
	ld.shared.f64 	%fd628, [_ZZ34grid_kernel_partitioned_stripminedPKdS0_PKidPdPlPiilE3s_e+8];
	setp.gt.f64 	%p65, %fd627, %fd628;
	@%p65 bra 	$L__BB0_129;
	ld.shared.f64 	%fd629, [_ZZ34grid_kernel_partitioned_stripminedPKdS0_PKidPdPlPiilE3s_c+160];
	ld.shared.f64 	%fd630, [_ZZ34grid_kernel_partitioned_stripminedPKdS0_PKidPdPlPiilE3s_c+168];
	mul.f64 	%fd631, %fd630, %fd59;
	fma.rn.f64 	%fd632, %fd629, %fd2, %fd631;
	ld.shared.f64 	%fd633, [_ZZ34grid_kernel_partitioned_stripminedPKdS0_PKidPdPlPiilE3s_c+176];
	fma.rn.f64 	%fd634, %fd633, %fd58, %fd632;
	ld.shared.f64 	%fd635, [_ZZ34grid_kernel_partitioned_stripminedPKdS0_PKidPdPlPiilE3s_c+184];
	fma.rn.f64 	%fd636, %fd635, %fd57, %fd634;
	ld.shared.f64 	%fd637, [_ZZ34grid_kernel_partitioned_stripminedPKdS0_PKidPdPlPiilE3s_c+192];
	fma.rn.f64 	%fd638, %fd637, %fd56, %fd636;
	ld.shared.f64 	%fd639, [_ZZ34grid_kernel_partitioned_stripminedPKdS0_PKidPdPlPiilE3s_c+200];
	fma.rn.f64 	%fd640, %fd639, %fd55, %fd638;
	ld.shared.f64 	%fd641, [_ZZ34grid_kernel_partitioned_stripminedPKdS0_PKidPdPlPiilE3s_c+208];
	fma.rn.f64 	%fd642, %fd641, %fd54, %fd640;
	ld.shared.f64 	%fd643, [_ZZ34grid_kernel_partitioned_stripminedPKdS0_PKidPdPlPiilE3s_c+216];
	fma.rn.f64 	%fd644, %fd643, %fd53, %fd642;
	ld.shared.f64 	%fd645, [_ZZ34grid_kernel_partitioned_stripminedPKdS0_PKidPdPlPiilE3s_c+224];
	fma.rn.f64 	%fd646, %fd645, %fd52, %fd644;
	ld.shared.f64 	%fd647, [_ZZ34grid_kernel_partitioned_stripminedPKdS0_PKidPdPlPiilE3s_c+232];
	fma.rn.f64 	%fd648, %fd647, %fd51, %fd646;
	ld.shared.f64 	%fd649, [_ZZ34grid_kernel_partitioned_stripminedPKdS0_PKidPdPlPiilE3s_d+16];
	sub.f64 	%fd650, %fd648, %fd649;
	abs.f64 	%fd651, %fd650;
	ld.shared.f64 	%fd652, [_ZZ34grid_kernel_partitioned_stripminedPKdS0_PKidPdPlPiilE3s_e+16];
	setp.gt.f64 	%p66, %fd651, %fd652;
	@%p66 bra 	$L__BB0_129;
	ld.shared.f64 	%fd653, [_ZZ34grid_kernel_partitioned_stripminedPKdS0_PKidPdPlPiilE3s_c+240];
	ld.shared.f64 	%fd654, [_ZZ34grid_kernel_partitioned_stripminedPKdS0_PKidPdPlPiilE3s_c+248];
	mul.f64 	%fd655, %fd654, %fd59;
	fma.rn.f64 	%fd656, %fd653, %fd2, %fd655;
	ld.shared.f64 	%fd657, [_ZZ34grid_kernel_partitioned_stripminedPKdS0_PKidPdPlPiilE3s_c+256];
	fma.rn.f64 	%fd658, %fd657, %fd58, %fd656;
	ld.shared.f64 	%fd659, [_ZZ34grid_kernel_partitioned_stripminedPKdS0_PKidPdPlPiilE3s_c+264];
	fma.rn.f64 	%fd660, %fd659, %fd57, %fd658;
	ld.shared.f64 	%fd661, [_ZZ34grid_kernel_partitioned_stripminedPKdS0_PKidPdPlPiilE3s_c+272];
	fma.rn.f64 	%fd662, %fd661, %fd56, %fd660;
	ld.shared.f64 	%fd663, [_ZZ34grid_kernel_partitioned_stripminedPKdS0_PKidPdPlPiilE3s_c+280];
	fma.rn.f64 	%fd664, %fd663, %fd55, %fd662;
	ld.shared.f64 	%fd665, [_ZZ34grid_kernel_partitioned_stripminedPKdS0_PKidPdPlPiilE3s_c+288];
	fma.rn.f64 	%fd666, %fd665, %fd54, %fd664;
	ld.shared.f64 	%fd667, [_ZZ34grid_kernel_partitioned_stripminedPKdS0_PKidPdPlPiilE3s_c+296];
	fma.rn.f64 	%fd668, %fd667, %fd53, %fd666;
	ld.shared.f64 	%fd669, [_ZZ34grid_kernel_partitioned_stripminedPKdS0_PKidPdPlPiilE3s_c+304];
	fma.rn.f64 	%fd670, %fd669, %fd52, %fd668;
	ld.shared.f64 	%fd671, [_ZZ34grid_kernel_partitioned_stripminedPKdS0_PKidPdPlPiilE3s_c+312];
	fma.rn.f64 	%fd672, %fd671, %fd51, %fd670;
	ld.shared.f64 	%fd673, [_ZZ34grid_kernel_partitioned_stripminedPKdS0_PKidPdPlPiilE3s_d+24];
	sub.f64 	%fd674, %fd672, %fd673;
	abs.f64 	%fd675, %fd674;
	ld.shared.f64 	%fd676, [_ZZ34grid_kernel_partitioned_stripminedPKdS0_PKidPdPlPiilE3s_e+24];
	setp.gt.f64 	%p67, %fd675, %fd676;
	@%p67 bra 	$L__BB0_129;
	ld.shared.f64 	%fd677, [_ZZ34grid_kernel_partitioned_stripminedPKdS0_PKidPdPlPiilE3s_c+320];
	ld.shared.f64 	%fd678, [_ZZ34grid_kernel_partitioned_stripminedPKdS0_PKidPdPlPiilE3s_c+328];
	mul.f64 	%fd679, %fd678, %fd59;
	fma.rn.f64 	%fd680, %fd677, %fd2, %fd679;
	ld.shared.f64 	%fd681, [_ZZ34grid_kernel_partitioned_stripminedPKdS0_PKidPdPlPiilE3s_c+336];
	fma.rn.f64 	%fd682, %fd681, %fd58, %fd680;
	ld.shared.f64 	%fd683, [_ZZ34grid_kernel_partitioned_stripminedPKdS0_PKidPdPlPiilE3s_c+344];
	fma.rn.f64 	%fd684, %fd683, %fd57, %fd682;
	ld.shared.f64 	%fd685, [_ZZ34grid_kernel_partitioned_stripminedPKdS0_PKidPdPlPiilE3s_c+352];
	fma.rn.f64 	%fd686, %fd685, %fd56, %fd684;
	ld.shared.f64 	%fd687, [_ZZ34grid_kernel_partitioned_stripminedPKdS0_PKidPdPlPiilE3s_c+360];
	fma.rn.f64 	%fd688, %fd687, %fd55, %fd686;
	ld.shared.f64 	%fd689, [_ZZ34grid_kernel_partitioned_stripminedPKdS0_PKidPdPlPiilE3s_c+368];
	fma.rn.f64 	%fd690, %fd689, %fd54, %fd688;
	ld.shared.f64 	%fd691, [_ZZ34grid_kernel_partitioned_stripminedPKdS0_PKidPdPlPiilE3s_c+376];
	fma.rn.f64 	%fd692, %fd691, %fd53, %fd690;
	ld.shared.f64 	%fd693, [_ZZ34grid_kernel_partitioned_stripminedPKdS0_PKidPdPlPiilE3s_c+384];
	fma.rn.f64 	%fd694, %fd693, %fd52, %fd692;
	ld.shared.f64 	%fd695, [_ZZ34grid_kernel_partitioned_stripminedPKdS0_PKidPdPlPiilE3s_c+392];
	fma.rn.f64 	%fd696, %fd695, %fd51, %fd694;
	ld.shared.f64 	%fd697, [_ZZ34grid_kernel_partitioned_stripminedPKdS0_PKidPdPlPiilE3s_d+32];
	sub.f64 	%fd698, %fd696, %fd697;
	abs.f64 	%fd699, %fd698;
	ld.shared.f64 	%fd700, [_ZZ34grid_kernel_partitioned_stripminedPKdS0_PKidPdPlPiilE3s_e+32];
	setp.gt.f64 	%p68, %fd699, %fd700;
	@%p68 bra 	$L__BB0_129;
	ld.shared.f64 	%fd701, [_ZZ34grid_kernel_partitioned_stripminedPKdS0_PKidPdPlPiilE3s_c+400];
	ld.shared.f64 	%fd702, [_ZZ34grid_kernel_partitioned_stripminedPKdS0_PKidPdPlPiilE3s_c+408];
	mul.f64 	%fd703, %fd702, %fd59;
	fma.rn.f64 	%fd704, %fd701, %fd2, %fd703;
	ld.shared.f64 	%fd705, [_ZZ34grid_kernel_partitioned_stripminedPKdS0_PKidPdPlPiilE3s_c+416];
	fma.rn.f64 	%fd706, %fd705, %fd58, %fd704;
	ld.shared.f64 	%fd707, [_ZZ34grid_kernel_partitioned_stripminedPKdS0_PKidPdPlPiilE3s_c+424];
	fma.rn.f64 	%fd708, %fd707, %fd57, %fd706;
	ld.shared.f64 	%fd709, [_ZZ34grid_kernel_partitioned_stripminedPKdS0_PKidPdPlPiilE3s_c+432];
	fma.rn.f64 	%fd710, %fd709, %fd56, %fd708;
	ld.shared.f64 	%fd711, [_ZZ34grid_kernel_partitioned_stripminedPKdS0_PKidPdPlPiilE3s_c+440];
	fma.rn.f64 	%fd712, %fd711, %fd55, %fd710;
	ld.shared.f64 	%fd713, [_ZZ34grid_kernel_partitioned_stripminedPKdS0_PKidPdPlPiilE3s_c+448];
	fma.rn.f64 	%fd714, %fd713, %fd54, %fd712;
	ld.shared.f64 	%fd715, [_ZZ34grid_kernel_partitioned_stripminedPKdS0_PKidPdPlPiilE3s_c+456];
	fma.rn.f64 	%fd716, %fd715, %fd53, %fd714;
	ld.shared.f64 	%fd717, [_ZZ34grid_kernel_partitioned_stripminedPKdS0_PKidPdPlPiilE3s_c+464];
	fma.rn.f64 	%fd718, %fd717, %fd52, %fd716;
	ld.shared.f64 	%fd719, [_ZZ34grid_kernel_partitioned_stripminedPKdS0_PKidPdPlPiilE3s_c+472];
	fma.rn.f64 	%fd720, %fd719, %fd51, %fd718;
	ld.shared.f64 	%fd721, [_ZZ34grid_kernel_partitioned_stripminedPKdS0_PKidPdPlPiilE3s_d+40];
	sub.f64 	%fd722, %fd720, %fd721;
	abs.f64 	%fd723, %fd722;
	ld.shared.f64 	%fd724, [_ZZ34grid_kernel_partitioned_stripminedPKdS0_PKidPdPlPiilE3s_e+40];
	setp.gt.f64 	%p69, %fd723, %fd724;
	@%p69 bra 	$L__BB0_129;
	ld.shared.f64 	%fd725, [_ZZ34grid_kernel_partitioned_stripminedPKdS0_PKidPdPlPiilE3s_c+480];
	ld.shared.f64 	%fd726, [_ZZ34grid_kernel_partitioned_stripminedPKdS0_PKidPdPlPiilE3s_c+488];
	mul.f64 	%fd727, %fd726, %fd59;
	fma.rn.f64 	%fd728, %fd725, %fd2, %fd727;
	ld.shared.f64 	%fd729, [_ZZ34grid_kernel_partitioned_stripminedPKdS0_PKidPdPlPiilE3s_c+496];
	fma.rn.f64 	%fd730, %fd729, %fd58, %fd728;
	ld.shared.f64 	%fd731, [_ZZ34grid_kernel_partitioned_stripminedPKdS0_PKidPdPlPiilE3s_c+504];
	fma.rn.f64 	%fd732, %fd731, %fd57, %fd730;
	ld.shared.f64 	%fd733, [_ZZ34grid_kernel_partitioned_stripminedPKdS0_PKidPdPlPiilE3s_c+512];
	fma.rn.f64 	%fd734, %fd733, %fd56, %fd732;
	ld.shared.f64 	%fd735, [_ZZ34grid_kernel_partitioned_stripminedPKdS0_PKidPdPlPiilE3s_c+520];
	fma.rn.f64 	%fd736, %fd735, %fd55, %fd734;
	ld.shared.f64 	%fd737, [_ZZ34grid_kernel_partitioned_stripminedPKdS0_PKidPdPlPiilE3s_c+528];
	fma.rn.f64 	%fd738, %fd737, %fd54, %fd736;
	ld.shared.f64 	%fd739, [_ZZ34grid_kernel_partitioned_stripminedPKdS0_PKidPdPlPiilE3s_c+536];
	fma.rn.f64 	%fd740, %fd739, %fd53, %fd738;
	ld.shared.f64 	%fd741, [_ZZ34grid_kernel_partitioned_stripminedPKdS0_PKidPdPlPiilE3s_c+544];
	fma.rn.f64 	%fd742, %fd741, %fd52, %fd740;
	ld.shared.f64 	%fd743, [_ZZ34grid_kernel_partitioned_stripminedPKdS0_PKidPdPlPiilE3s_c+552];
	fma.rn.f64 	%fd744, %fd743, %fd51, %fd742;
	ld.shared.f64 	%fd745, [_ZZ34grid_kernel_partitioned_stripminedPKdS0_PKidPdPlPiilE3s_d+48];
	sub.f64 	%fd746, %fd744, %fd745;
	abs.f64 	%fd747, %fd746;
	ld.shared.f64 	%fd748, [_ZZ34grid_kernel_partitioned_stripminedPKdS0_PKidPdPlPiilE3s_e+48];
	setp.gt.f64 	%p70, %fd747, %fd748;
	@%p70 bra 	$L__BB0_129;
	ld.shared.f64 	%fd749, [_ZZ34grid_kernel_partitioned_stripminedPKdS0_PKidPdPlPiilE3s_c+560];
	ld.shared.f64 	%fd750, [_ZZ34grid_kernel_partitioned_stripminedPKdS0_PKidPdPlPiilE3s_c+568];
	mul.f64 	%fd751, %fd750, %fd59;
	fma.rn.f64 	%fd752, %fd749, %fd2, %fd751;
	ld.shared.f64 	%fd753, [_ZZ34grid_kernel_partitioned_stripminedPKdS0_PKidPdPlPiilE3s_c+576];
	fma.rn.f64 	%fd754, %fd753, %fd58, %fd752;
	ld.shared.f64 	%fd755, [_ZZ34grid_kernel_partitioned_stripminedPKdS0_PKidPdPlPiilE3s_c+584];
	fma.rn.f64 	%fd756, %fd755, %fd57, %fd754;
	ld.shared.f64 	%fd757, [_ZZ34grid_kernel_partitioned_stripminedPKdS0_PKidPdPlPiilE3s_c+592];
	fma.rn.f64 	%fd758, %fd757, %fd56, %fd756;
	ld.shared.f64 	%fd759, [_ZZ34grid_kernel_partitioned_stripminedPKdS0_PKidPdPlPiilE3s_c+600];
	fma.rn.f64 	%fd760, %fd759, %fd55, %fd758;
	ld.shared.f64 	%fd761, [_ZZ34grid_kernel_partitioned_stripminedPKdS0_PKidPdPlPiilE3s_c+608];
	fma.rn.f64 	%fd762, %fd761, %fd54, %fd760;
	ld.shared.f64 	%fd763, [_ZZ34grid_kernel_partitioned_stripminedPKdS0_PKidPdPlPiilE3s_c+616];
	fma.rn.f64 	%fd764, %fd763, %fd53, %fd762;
	ld.shared.f64 	%fd765, [_ZZ34grid_kernel_partitioned_stripminedPKdS0_PKidPdPlPiilE3s_c+624];
	fma.rn.f64 	%fd766, %fd765, %fd52, %fd764;
	ld.shared.f64 	%fd767, [_ZZ34grid_kernel_partitioned_stripminedPKdS0_PKidPdPlPiilE3s_c+632];
	fma.rn.f64 	%fd768, %fd767, %fd51, %fd766;
	ld.shared.f64 	%fd769, [_ZZ34grid_kernel_partitioned_stripminedPKdS0_PKidPdPlPiilE3s_d+56];
	sub.f64 	%fd770, %fd768, %fd769;
	abs.f64 	%fd771, %fd770;
	ld.shared.f64 	%fd772, [_ZZ34grid_kernel_partitioned_stripminedPKdS0_PKidPdPlPiilE3s_e+56];
	setp.gt.f64 	%p71, %fd771, %fd772;
	@%p71 bra 	$L__BB0_129;
	ld.shared.f64 	%fd773, [_ZZ34grid_kernel_partitioned_stripminedPKdS0_PKidPdPlPiilE3s_c+640];
	ld.shared.f64 	%fd774, [_ZZ34grid_kernel_partitioned_stripminedPKdS0_PKidPdPlPiilE3s_c+648];
	mul.f64 	%fd775, %fd774, %fd59;
	fma.rn.f64 	%fd776, %fd773, %fd2, %fd775;
	ld.shared.f64 	%fd777, [_ZZ34grid_kernel_partitioned_stripminedPKdS0_PKidPdPlPiilE3s_c+656];
	fma.rn.f64 	%fd778, %fd777, %fd58, %fd776;
	ld.shared.f64 	%fd779, [_ZZ34grid_kernel_partitioned_stripminedPKdS0_PKidPdPlPiilE3s_c+664];
	fma.rn.f64 	%fd780, %fd779, %fd57, %fd778;
	ld.shared.f64 	%fd781, [_ZZ34grid_kernel_partitioned_stripminedPKdS0_PKidPdPlPiilE3s_c+672];
	fma.rn.f64 	%fd782, %fd781, %fd56, %fd780;
	ld.shared.f64 	%fd783, [_ZZ34grid_kernel_partitioned_stripminedPKdS0_PKidPdPlPiilE3s_c+680];
	fma.rn.f64 	%fd784, %fd783, %fd55, %fd782;
	ld.shared.f64 	%fd785, [_ZZ34grid_kernel_partitioned_stripminedPKdS0_PKidPdPlPiilE3s_c+688];
	fma.rn.f64 	%fd786, %fd785, %fd54, %fd784;
	ld.shared.f64 	%fd787, [_ZZ34grid_kernel_partitioned_stripminedPKdS0_PKidPdPlPiilE3s_c+696];
	fma.rn.f64 	%fd788, %fd787, %fd53, %fd786;
	ld.shared.f64 	%fd789, [_ZZ34grid_kernel_partitioned_stripminedPKdS0_PKidPdPlPiilE3s_c+704];
	fma.rn.f64 	%fd790, %fd789, %fd52, %fd788;
	ld.shared.f64 	%fd791, [_ZZ34grid_kernel_partitioned_stripminedPKdS0_PKidPdPlPiilE3s_c+712];
	fma.rn.f64 	%fd792, %fd791, %fd51, %fd790;
	ld.shared.f64 	%fd793, [_ZZ34grid_kernel_partitioned_stripminedPKdS0_PKidPdPlPiilE3s_d+64];
	sub.f64 	%fd794, %fd792, %fd793;
	abs.f64 	%fd795, %fd794;
	ld.shared.f64 	%fd796, [_ZZ34grid_kernel_partitioned_stripminedPKdS0_PKidPdPlPiilE3s_e+64];
	setp.gt.f64 	%p72, %fd795, %fd796;
	@%p72 bra 	$L__BB0_129;
	ld.shared.f64 	%fd797, [_ZZ34grid_kernel_partitioned_stripminedPKdS0_PKidPdPlPiilE3s_c+720];
	ld.shared.f64 	%fd798, [_ZZ34grid_kernel_partitioned_stripminedPKdS0_PKidPdPlPiilE3s_c+728];
	mul.f64 	%fd799, %fd798, %fd59;
	fma.rn.f64 	%fd800, %fd797, %fd2, %fd799;
	ld.shared.f64 	%fd801, [_ZZ34grid_kernel_partitioned_stripminedPKdS0_PKidPdPlPiilE3s_c+736];
	fma.rn.f64 	%fd802, %fd801, %fd58, %fd800;
	ld.shared.f64 	%fd803, [_ZZ34grid_kernel_partitioned_stripminedPKdS0_PKidPdPlPiilE3s_c+744];
	fma.rn.f64 	%fd804, %fd803, %fd57, %fd802;
	ld.shared.f64 	%fd805, [_ZZ34grid_kernel_partitioned_stripminedPKdS0_PKidPdPlPiilE3s_c+752];
	fma.rn.f64 	%fd806, %fd805, %fd56, %fd804;
	ld.shared.f64 	%fd807, [_ZZ34grid_kernel_partitioned_stripminedPKdS0_PKidPdPlPiilE3s_c+760];
	fma.rn.f64 	%fd808, %fd807, %fd55, %fd806;
	ld.shared.f64 	%fd809, [_ZZ34grid_kernel_partitioned_stripminedPKdS0_PKidPdPlPiilE3s_c+768];
	fma.rn.f64 	%fd810, %fd809, %fd54, %fd808;
	ld.shared.f64 	%fd811, [_ZZ34grid_kernel_partitioned_stripminedPKdS0_PKidPdPlPiilE3s_c+776];
	fma.rn.f64 	%fd812, %fd811, %fd53, %fd810;
	ld.shared.f64 	%fd813, [_ZZ34grid_kernel_partitioned_stripminedPKdS0_PKidPdPlPiilE3s_c+784];
	fma.rn.f64 	%fd814, %fd813, %fd52, %fd812;
	ld.shared.f64 	%fd815, [_ZZ34grid_kernel_partitioned_stripminedPKdS0_PKidPdPlPiilE3s_c+792];
	fma.rn.f64 	%fd816, %fd815, %fd51, %fd814;
	ld.shared.f64 	%fd817, [_ZZ34grid_kernel_partitioned_stripminedPKdS0_PKidPdPlPiilE3s_d+72];
	sub.f64 	%fd818, %fd816, %fd817;
	abs.f64 	%fd819, %fd818;
	ld.shared.f64 	%fd820, [_ZZ34grid_kernel_partitioned_stripminedPKdS0_PKidPdPlPiilE3s_e+72];
	setp.gt.f64 	%p73, %fd819, %fd820;
	@%p73 bra 	$L__BB0_129;
	atom.shared.add.u32 	%r4, [_ZZ34grid_kernel_partitioned_stripminedPKdS0_PKidPdPlPiilE11local_count], 1;
	setp.gt.s32 	%p74, %r4, 127;
	@%p74 bra 	$L__BB0_129;
	mov.u32 	%r223, _ZZ34grid_kernel_partitioned_stripminedPKdS0_PKidPdPlPiilE7local_x;
	mad.lo.s32 	%r224, %r4, 80, %r223;
	st.shared.f64 	[%r224], %fd2;
	st.shared.f64 	[%r224+8], %fd59;
	st.shared.f64 	[%r224+16], %fd58;
	st.shared.f64 	[%r224+24], %fd57;
	st.shared.f64 	[%r224+32], %fd56;
	st.shared.f64 	[%r224+40], %fd55;
	st.shared.f64 	[%r224+48], %fd54;
	st.shared.f64 	[%r224+56], %fd53;
	st.shared.f64 	[%r224+64], %fd52;
	st.shared.f64 	[%r224+72], %fd51;
	shl.b64 	%rd534, %rd7, 1;
	add.s64 	%rd535, %rd8, %rd534;
	add.s64 	%rd536, %rd535, %rd692;
	shl.b32 	%r225, %r4, 3;
	mov.u32 	%r226, _ZZ34grid_kernel_partitioned_stripminedPKdS0_PKidPdPlPiilE7local_k;
	add.s32 	%r227, %r226, %r225;
	st.shared.u64 	[%r227], %rd536;
$L__BB0_129:
	mad.lo.s64 	%rd176, %rd7, 3, %rd692;
	setp.ge.s64 	%p75, %rd176, %rd439;
	@%p75 bra 	$L__BB0_329;
	or.b64  	%rd537, %rd176, %rd12;
	and.b64  	%rd538, %rd537, -4294967296;
	setp.ne.s64 	%p76, %rd538, 0;
	@%p76 bra 	$L__BB0_132;
	cvt.u32.u64 	%r228, %rd12;
	cvt.u32.u64 	%r229, %rd176;
	div.u32 	%r230, %r229, %r228;
	mul.lo.s32 	%r231, %r230, %r228;
	sub.s32 	%r232, %r229, %r231;
	cvt.u64.u32 	%rd744, %r230;
	cvt.u64.u32 	%rd745, %r232;
	bra.uni 	$L__BB0_133;
$L__BB0_132:
	div.s64 	%rd744, %rd176, %rd12;
	mul.lo.s64 	%rd539, %rd744, %rd12;
	sub.s64 	%rd745, %rd176, %rd539;
$L__BB0_133:
	cvt.u32.u64 	%r233, %rd745;
	cvt.rn.f64.s32 	%fd821, %r233;
	fma.rn.f64 	%fd60, %fd4, %fd821, %fd3;
	or.b64  	%rd540, %rd744, %rd19;
	and.b64  	%rd541, %rd540, -4294967296;
	setp.ne.s64 	%p77, %rd541, 0;
	@%p77 bra 	$L__BB0_135;
	cvt.u32.u64 	%r234, %rd19;
	cvt.u32.u64 	%r235, %rd744;
	div.u32 	%r236, %r235, %r234;
	mul.lo.s32 	%r237, %r236, %r234;
	sub.s32 	%r238, %r235, %r237;
	cvt.u64.u32 	%rd746, %r236;
	cvt.u64.u32 	%rd747, %r238;
	bra.uni 	$L__BB0_136;
$L__BB0_135:
	div.s64 	%rd746, %rd744, %rd19;
	mul.lo.s64 	%rd542, %rd746, %rd19;
	sub.s64 	%rd747, %rd744, %rd542;
$L__BB0_136:
	cvt.u32.u64 	%r239, %rd747;
	cvt.rn.f64.s32 	%fd822, %r239;
	fma.rn.f64 	%fd61, %fd7, %fd822, %fd6;
	or.b64  	%rd543, %rd746, %rd26;
	and.b64  	%rd544, %rd543, -4294967296;
	setp.ne.s64 	%p78, %rd544, 0;
	@%p78 bra 	$L__BB0_138;
	cvt.u32.u64 	%r240, %rd26;
	cvt.u32.u64 	%r241, %rd746;
	div.u32 	%r242, %r241, %r240;
	mul.lo.s32 	%r243, %r242, %r240;
	sub.s32 	%r244, %r241, %r243;
	cvt.u64.u32 	%rd748, %r242;
	cvt.u64.u32 	%rd749, %r244;
	bra.uni 	$L__BB0_139;
$L__BB0_138:
	div.s64 	%rd748, %rd746, %rd26;
	mul.lo.s64 	%rd545, %rd748, %rd26;
	sub.s64 	%rd749, %rd746, %rd545;
$L__BB0_139:
	cvt.u32.u64 	%r245, %rd749;
	cvt.rn.f64.s32 	%fd823, %r245;
	fma.rn.f64 	%fd62, %fd10, %fd823, %fd9;
	or.b64  	%rd546, %rd748, %rd33;
	and.b64  	%rd547, %rd546, -4294967296;
	setp.ne.s64 	%p79, %rd547, 0;
	@%p79 bra 	$L__BB0_141;
	cvt.u32.u64 	%r246, %rd33;
	cvt.u32.u64 	%r247, %rd748;
	div.u32 	%r248, %r247, %r246;
	mul.lo.s32 	%r249, %r248, %r246;
	sub.s32 	%r250, %r247, %r249;
	cvt.u64.u32 	%rd750, %r248;
	cvt.u64.u32 	%rd751, %r250;
	bra.uni 	$L__BB0_142;
$L__BB0_141:
	div.s64 	%rd750, %rd748, %rd33;
	mul.lo.s64 	%rd548, %rd750, %rd33;
	sub.s64 	%rd751, %rd748, %rd548;
$L__BB0_142:
	cvt.u32.u64 	%r251, %rd751;
	cvt.rn.f64.s32 	%fd824, %r251;
	fma.rn.f64 	%fd63, %fd13, %fd824, %fd12;
	or.b64  	%rd549, %rd750, %rd40;
	and.b64  	%rd550, %rd549, -4294967296;
	setp.ne.s64 	%p80, %rd550, 0;
	@%p80 bra 	$L__BB0_144;
	cvt.u32.u64 	%r252, %rd40;
	cvt.u32.u64 	%r253, %rd750;
	div.u32 	%r254, %r253, %r252;
	mul.lo.s32 	%r255, %r254, %r252;
	sub.s32 	%r256, %r253, %r255;
	cvt.u64.u32 	%rd752, %r254;
	cvt.u64.u32 	%rd753, %r256;
	bra.uni 	$L__BB0_145;
$L__BB0_144:
	div.s64 	%rd752, %rd750, %rd40;
	mul.lo.s64 	%rd551, %rd752, %rd40;
	sub.s64 	%rd753, %rd750, %rd551;
$L__BB0_145:
	cvt.u32.u64 	%r257, %rd753;
	cvt.rn.f64.s32 	%fd825, %r257;
	fma.rn.f64 	%fd64, %fd16, %fd825, %fd15;
	or.b64  	%rd552, %rd752, %rd47;
	and.b64  	%rd553, %rd552, -4294967296;
	setp.ne.s64 	%p81, %rd553, 0;
	@%p81 bra 	$L__BB0_147;
	cvt.u32.u64 	%r258, %rd47;
	cvt.u32.u64 	%r259, %rd752;
	div.u32 	%r260, %r259, %r258;
	mul.lo.s32 	%r261, %r260, %r258;
	sub.s32 	%r262, %r259, %r261;
	cvt.u64.u32 	%rd754, %r260;
	cvt.u64.u32 	%rd755, %r262;
	bra.uni 	$L__BB0_148;
$L__BB0_147:
	div.s64 	%rd754, %rd752, %rd47;
	mul.lo.s64 	%rd554, %rd754, %rd47;
	sub.s64 	%rd755, %rd752, %rd554;
$L__BB0_148:
	cvt.u32.u64 	%r263, %rd755;
	cvt.rn.f64.s32 	%fd826, %r263;
	fma.rn.f64 	%fd65, %fd19, %fd826, %fd18;
	or.b64  	%rd555, %rd754, %rd54;
	and.b64  	%rd556, %rd555, -4294967296;
	setp.ne.s64 	%p82, %rd556, 0;
	@%p82 bra 	$L__BB0_150;
	cvt.u32.u64 	%r264, %rd54;
	cvt.u32.u64 	%r265, %rd754;
	div.u32 	%r266, %r265, %r264;
	mul.lo.s32 	%r267, %r266, %r264;
	sub.s32 	%r268, %r265, %r267;
	cvt.u64.u32 	%rd756, %r266;
	cvt.u64.u32 	%rd757, %r268;
	bra.uni 	$L__BB0_151;
$L__BB0_150:
	div.s64 	%rd756, %rd754, %rd54;
	mul.lo.s64 	%rd557, %rd756, %rd54;
	sub.s64 	%rd757, %rd754, %rd557;
$L__BB0_151:
	cvt.u32.u64 	%r269, %rd757;
	cvt.rn.f64.s32 	%fd827, %r269;
	fma.rn.f64 	%fd66, %fd22, %fd827, %fd21;
	or.b64  	%rd558, %rd756, %rd61;
	and.b64  	%rd559, %rd558, -4294967296;
	setp.ne.s64 	%p83, %rd559, 0;
	@%p83 bra 	$L__BB0_153;
	cvt.u32.u64 	%r270, %rd61;
	cvt.u32.u64 	%r271, %rd756;
	div.u32 	%r272, %r271, %r270;
	mul.lo.s32 	%r273, %r272, %r270;
	sub.s32 	%r274, %r271, %r273;
	cvt.u64.u32 	%rd758, %r272;
	cvt.u64.u32 	%rd759, %r274;
	bra.uni 	$L__BB0_154;
$L__BB0_153:
	div.s64 	%rd758, %rd756, %rd61;
	mul.lo.s64 	%rd560, %rd758, %rd61;
	sub.s64 	%rd759, %rd756, %rd560;
$L__BB0_154:
	cvt.u32.u64 	%r275, %rd759;
	cvt.rn.f64.s32 	%fd828, %r275;
	fma.rn.f64 	%fd67, %fd25, %fd828, %fd24;
	or.b64  	%rd561, %rd758, %rd68;
	and.b64  	%rd562, %rd561, -4294967296;
	setp.ne.s64 	%p84, %rd562, 0;
	@%p84 bra 	$L__BB0_156;
	cvt.u32.u64 	%r276, %rd68;
	cvt.u32.u64 	%r277, %rd758;
	rem.u32 	%r278, %r277, %r276;
	cvt.u64.u32 	%rd760, %r278;
	bra.uni 	$L__BB0_157;
$L__BB0_156:
	rem.s64 	%rd760, %rd758, %rd68;
$L__BB0_157:
	cvt.u32.u64 	%r279, %rd760;
	cvt.rn.f64.s32 	%fd829, %r279;
	fma.rn.f64 	%fd68, %fd28, %fd829, %fd27;
	fma.rn.f64 	%fd830, %fd31, %fd68, %fd30;
	fma.rn.f64 	%fd831, %fd32, %fd67, %fd830;
	fma.rn.f64 	%fd832, %fd33, %fd66, %fd831;
	fma.rn.f64 	%fd833, %fd34, %fd65, %fd832;
	fma.rn.f64 	%fd834, %fd35, %fd64, %fd833;
	fma.rn.f64 	%fd835, %fd36, %fd63, %fd834;
	fma.rn.f64 	%fd836, %fd37, %fd62, %fd835;
	fma.rn.f64 	%fd837, %fd38, %fd61, %fd836;
	fma.rn.f64 	%fd838, %fd39, %fd60, %fd837;
	sub.f64 	%fd839, %fd838, %fd40;
	abs.f64 	%fd840, %fd839;
	setp.gt.f64 	%p85, %fd840, %fd41;
	@%p85 bra 	$L__BB0_169;
	ld.shared.f64 	%fd841, [_ZZ34grid_kernel_partitioned_stripminedPKdS0_PKidPdPlPiilE3s_c+80];
	ld.shared.f64 	%fd842, [_ZZ34grid_kernel_partitioned_stripminedPKdS0_PKidPdPlPiilE3s_c+88];
	mul.f64 	%fd843, %fd842, %fd68;
	fma.rn.f64 	%fd844, %fd841, %fd2, %fd843;
	ld.shared.f64 	%fd845, [_ZZ34grid_kernel_partitioned_stripminedPKdS0_PKidPdPlPiilE3s_c+96];
	fma.rn.f64 	%fd846, %fd845, %fd67, %fd844;
	ld.shared.f64 	%fd847, [_ZZ34grid_kernel_partitioned_stripminedPKdS0_PKidPdPlPiilE3s_c+104];
	fma.rn.f64 	%fd848, %fd847, %fd66, %fd846;
	ld.shared.f64 	%fd849, [_ZZ34grid_kernel_partitioned_stripminedPKdS0_PKidPdPlPiilE3s_c+112];
	fma.rn.f64 	%fd850, %fd849, %fd65, %fd848;
	ld.shared.f64 	%fd851, [_ZZ34grid_kernel_partitioned_stripminedPKdS0_PKidPdPlPiilE3s_c+120];
	fma.rn.f64 	%fd852, %fd851, %fd64, %fd850;
	ld.shared.f64 	%fd853, [_ZZ34grid_kernel_partitioned_stripminedPKdS0_PKidPdPlPiilE3s_c+128];
	fma.rn.f64 	%fd854, %fd853, %fd63, %fd852;
	ld.shared.f64 	%fd855, [_ZZ34grid_kernel_partitioned_stripminedPKdS0_PKidPdPlPiilE3s_c+136];
	fma.rn.f64 	%fd856, %fd855, %fd62, %fd854;
	ld.shared.f64 	%fd857, [_ZZ34grid_kernel_partitioned_stripminedPKdS0_PKidPdPlPiilE3s_c+144];
	fma.rn.f64 	%fd858, %fd857, %fd61, %fd856;
	ld.shared.f64 	%fd859, [_ZZ34grid_kernel_partitioned_stripminedPKdS0_PKidPdPlPiilE3s_c+152];
	fma.rn.f64 	%fd860, %fd859, %fd60, %fd858;
	ld.shared.f64 	%fd861, [_ZZ34grid_kernel_partitioned_stripminedPKdS0_PKidPdPlPiilE3s_d+8];
	sub.f64 	%fd862, %fd860, %fd861;
	abs.f64 	%fd863, %fd862;
	ld.shared.f64 	%fd864, [_ZZ34grid_kernel_partitioned_stripminedPKdS0_PKidPdPlPiilE3s_e+8];
	setp.gt.f64 	%p86, %fd863, %fd864;
	@%p86 bra 	$L__BB0_169;
	ld.shared.f64 	%fd865, [_ZZ34grid_kernel_partitioned_stripminedPKdS0_PKidPdPlPiilE3s_c+160];
	ld.shared.f64 	%fd866, [_ZZ34grid_kernel_partitioned_stripminedPKdS0_PKidPdPlPiilE3s_c+168];
	mul.f64 	%fd867, %fd866, %fd68;
	fma.rn.f64 	%fd868, %fd865, %fd2, %fd867;
	ld.shared.f64 	%fd869, [_ZZ34grid_kernel_partitioned_stripminedPKdS0_PKidPdPlPiilE3s_c+176];
	fma.rn.f64 	%fd870, %fd869, %fd67, %fd868;
	ld.shared.f64 	%fd871, [_ZZ34grid_kernel_partitioned_stripminedPKdS0_PKidPdPlPiilE3s_c+184];
	fma.rn.f64 	%fd872, %fd871, %fd66, %fd870;
	ld.shared.f64 	%fd873, [_ZZ34grid_kernel_partitioned_stripminedPKdS0_PKidPdPlPiilE3s_c+192];
	fma.rn.f64 	%fd874, %fd873, %fd65, %fd872;
	ld.shared.f64 	%fd875, [_ZZ34grid_kernel_partitioned_stripminedPKdS0_PKidPdPlPiilE3s_c+200];
	fma.rn.f64 	%fd876, %fd875, %fd64, %fd874;
	ld.shared.f64 	%fd877, [_ZZ34grid_kernel_partitioned_stripminedPKdS0_PKidPdPlPiilE3s_c+208];
	fma.rn.f64 	%fd878, %fd877, %fd63, %fd876;
	ld.shared.f64 	%fd879, [_ZZ34grid_kernel_partitioned_stripminedPKdS0_PKidPdPlPiilE3s_c+216];
	fma.rn.f64 	%fd880, %fd879, %fd62, %fd878;
	ld.shared.f64 	%fd881, [_ZZ34grid_kernel_partitioned_stripminedPKdS0_PKidPdPlPiilE3s_c+224];
	fma.rn.f64 	%fd882, %fd881, %fd61, %fd880;
	ld.shared.f64 	%fd883, [_ZZ34grid_kernel_partitioned_stripminedPKdS0_PKidPdPlPiilE3s_c+232];
	fma.rn.f64 	%fd884, %fd883, %fd60, %fd882;
	ld.shared.f64 	%fd885, [_ZZ34grid_kernel_partitioned_stripminedPKdS0_PKidPdPlPiilE3s_d+16];
	sub.f64 	%fd886, %fd884, %fd885;
	abs.f64 	%fd887, %fd886;
	ld.shared.f64 	%fd888, [_ZZ34grid_kernel_partitioned_stripminedPKdS0_PKidPdPlPiilE3s_e+16];
	setp.gt.f64 	%p87, %fd887, %fd888;
	@%p87 bra 	$L__BB0_169;
	ld.shared.f64 	%fd889, [_ZZ34grid_kernel_partitioned_stripminedPKdS0_PKidPdPlPiilE3s_c+240];
	ld.shared.f64 	%fd890, [_ZZ34grid_kernel_partitioned_stripminedPKdS0_PKidPdPlPiilE3s_c+248];
	mul.f64 	%fd891, %fd890, %fd68;
	fma.rn.f64 	%fd892, %fd889, %fd2, %fd891;
	ld.shared.f64 	%fd893, [_ZZ34grid_kernel_partitioned_stripminedPKdS0_PKidPdPlPiilE3s_c+256];
	fma.rn.f64 	%fd894, %fd893, %fd67, %fd892;
	ld.shared.f64 	%fd895, [_ZZ34grid_kernel_partitioned_stripminedPKdS0_PKidPdPlPiilE3s_c+264];
	fma.rn.f64 	%fd896, %fd895, %fd66, %fd894;
	ld.shared.f64 	%fd897, [_ZZ34grid_kernel_partitioned_stripminedPKdS0_PKidPdPlPiilE3s_c+272];
	fma.rn.f64 	%fd898, %fd897, %fd65, %fd896;
	ld.shared.f64 	%fd899, [_ZZ34grid_kernel_partitioned_stripminedPKdS0_PKidPdPlPiilE3s_c+280];
	fma.rn.f64 	%fd900, %fd899, %fd64, %fd898;
	ld.shared.f64 	%fd901, [_ZZ34grid_kernel_partitioned_stripminedPKdS0_PKidPdPlPiilE3s_c+288];
	fma.rn.f64 	%fd902, %fd901, %fd63, %fd900;
	ld.shared.f64 	%fd903, [_ZZ34grid_kernel_partitioned_stripminedPKdS0_PKidPdPlPiilE3s_c+296];
	fma.rn.f64 	%fd904, %fd903, %fd62, %fd902;
	ld.shared.f64 	%fd905, [_ZZ34grid_kernel_partitioned_stripminedPKdS0_PKidPdPlPiilE3s_c+304];
	fma.rn.f64 	%fd906, %fd905, %fd61, %fd904;
	ld.shared.f64 	%fd907, [_ZZ34grid_kernel_partitioned_stripminedPKdS0_PKidPdPlPiilE3s_c+312];
	fma.rn.f64 	%fd908, %fd907, %fd60, %fd906;
	ld.shared.f64 	%fd909, [_ZZ34grid_kernel_partitioned_stripminedPKdS0_PKidPdPlPiilE3s_d+24];
	sub.f64 	%fd910, %fd908, %fd909;
	abs.f64 	%fd911, %fd910;
	ld.shared.f64 	%fd912, [_ZZ34grid_kernel_partitioned_stripminedPKdS0_PKidPdPlPiilE3s_e+24];
	setp.gt.f64 	%p88, %fd911, %fd912;
	@%p88 bra 	$L__BB0_169;
	ld.shared.f64 	%fd913, [_ZZ34grid_kernel_partitioned_stripminedPKdS0_PKidPdPlPiilE3s_c+320];
	ld.shared.f64 	%fd914, [_ZZ34grid_kernel_partitioned_stripminedPKdS0_PKidPdPlPiilE3s_c+328];
	mul.f64 	%fd915, %fd914, %fd68;
	fma.rn.f64 	%fd916, %fd913, %fd2, %fd915;
	ld.shared.f64 	%fd917, [_ZZ34grid_kernel_partitioned_stripminedPKdS0_PKidPdPlPiilE3s_c+336];
	fma.rn.f64 	%fd918, %fd917, %fd67, %fd916;
	ld.shared.f64 	%fd919, [_ZZ34grid_kernel_partitioned_stripminedPKdS0_PKidPdPlPiilE3s_c+344];
	fma.rn.f64 	%fd920, %fd919, %fd66, %fd918;
	ld.shared.f64 	%fd921, [_ZZ34grid_kernel_partitioned_stripminedPKdS0_PKidPdPlPiilE3s_c+352];
	fma.rn.f64 	%fd922, %fd921, %fd65, %fd920;
	ld.shared.f64 	%fd923, [_ZZ34grid_kernel_partitioned_stripminedPKdS0_PKidPdPlPiilE3s_c+360];
	fma.rn.f64 	%fd924, %fd923, %fd64, %fd922;
	ld.shared.f64 	%fd925, [_ZZ34grid_kernel_partitioned_stripminedPKdS0_PKidPdPlPiilE3s_c+368];
	fma.rn.f64 	%fd926, %fd925, %fd63, %fd924;
	ld.shared.f64 	%fd927, [_ZZ34grid_kernel_partitioned_stripminedPKdS0_PKidPdPlPiilE3s_c+376];
	fma.rn.f64 	%fd928, %fd927, %fd62, %fd926;
	ld.shared.f64 	%fd929, [_ZZ34grid_kernel_partitioned_stripminedPKdS0_PKidPdPlPiilE3s_c+384];
	fma.rn.f64 	%fd930, %fd929, %fd61, %fd928;
	ld.shared.f64 	%fd931, [_ZZ34grid_kernel_partitioned_stripminedPKdS0_PKidPdPlPiilE3s_c+392];
	fma.rn.f64 	%fd932, %fd931, %fd60, %fd930;
	ld.shared.f64 	%fd933, [_ZZ34grid_kernel_partitioned_stripminedPKdS0_PKidPdPlPiilE3s_d+32];
	sub.f64 	%fd934, %fd932, %fd933;
	abs.f64 	%fd935, %fd934;
	ld.shared.f64 	%fd936, [_ZZ34grid_kernel_partitioned_stripminedPKdS0_PKidPdPlPiilE3s_e+32];
	setp.gt.f64 	%p89, %fd935, %fd936;
	@%p89 bra 	$L__BB0_169;
	ld.shared.f64 	%fd937, [_ZZ34grid_kernel_partitioned_stripminedPKdS0_PKidPdPlPiilE3s_c+400];
	ld.shared.f64 	%fd938, [_ZZ34grid_kernel_partitioned_stripminedPKdS0_PKidPdPlPiilE3s_c+408];
	mul.f64 	%fd939, %fd938, %fd68;
	fma.rn.f64 	%fd940, %fd937, %fd2, %fd939;
	ld.shared.f64 	%fd941, [_ZZ34grid_kernel_partitioned_stripminedPKdS0_PKidPdPlPiilE3s_c+416];
	fma.rn.f64 	%fd942, %fd941, %fd67, %fd940;
	ld.shared.f64 	%fd943, [_ZZ34grid_kernel_partitioned_stripminedPKdS0_PKidPdPlPiilE3s_c+424];
	fma.rn.f64 	%fd944, %fd943, %fd66, %fd942;
	ld.shared.f64 	%fd945, [_ZZ34grid_kernel_partitioned_stripminedPKdS0_PKidPdPlPiilE3s_c+432];
	fma.rn.f64 	%fd946, %fd945, %fd65, %fd944;
	ld.shared.f64 	%fd947, [_ZZ34grid_kernel_partitioned_stripminedPKdS0_PKidPdPlPiilE3s_c+440];
	fma.rn.f64 	%fd948, %fd947, %fd64, %fd946;
	ld.shared.f64 	%fd949, [_ZZ34grid_kernel_partitioned_stripminedPKdS0_PKidPdPlPiilE3s_c+448];
	fma.rn.f64 	%fd950, %fd949, %fd63, %fd948;
	ld.shared.f64 	%fd951, [_ZZ34grid_kernel_partitioned_stripminedPKdS0_PKidPdPlPiilE3s_c+456];
	fma.rn.f64 	%fd952, %fd951, %fd62, %fd950;
	ld.shared.f64 	%fd953, [_ZZ34grid_kernel_partitioned_stripminedPKdS0_PKidPdPlPiilE3s_c+464];
	fma.rn.f64 	%fd954, %fd953, %fd61, %fd952;
	ld.shared.f64 	%fd955, [_ZZ34grid_kernel_partitioned_stripminedPKdS0_PKidPdPlPiilE3s_c+472];
	fma.rn.f64 	%fd956, %fd955, %fd60, %fd954;
	ld.shared.f64 	%fd957, [_ZZ34grid_kernel_partitioned_stripminedPKdS0_PKidPdPlPiilE3s_d+40];
	sub.f64 	%fd958, %fd956, %fd957;
	abs.f64 	%fd959, %fd958;
	ld.shared.f64 	%fd960, [_ZZ34grid_kernel_partitioned_stripminedPKdS0_PKidPdPlPiilE3s_e+40];
	setp.gt.f64 	%p90, %fd959, %fd960;
	@%p90 bra 	$L__BB0_169;
	ld.shared.f64 	%fd961, [_ZZ34grid_kernel_partitioned_stripminedPKdS0_PKidPdPlPiilE3s_c+480];
	ld.shared.f64 	%fd962, [_ZZ34grid_kernel_partitioned_stripminedPKdS0_PKidPdPlPiilE3s_c+488];
	mul.f64 	%fd963, %fd962, %fd68;
	fma.rn.f64 	%fd964, %fd961, %fd2, %fd963;
	ld.shared.f64 	%fd965, [_ZZ34grid_kernel_partitioned_stripminedPKdS0_PKidPdPlPiilE3s_c+496];
	fma.rn.f64 	%fd966, %fd965, %fd67, %fd964;
	ld.shared.f64 	%fd967, [_ZZ34grid_kernel_partitioned_stripminedPKdS0_PKidPdPlPiilE3s_c+504];
	fma.rn.f64 	%fd968, %fd967, %fd66, %fd966;
	ld.shared.f64 	%fd969, [_ZZ34grid_kernel_partitioned_stripminedPKdS0_PKidPdPlPiilE3s_c+512];
	fma.rn.f64 	%fd970, %fd969, %fd65, %fd968;
	ld.shared.f64 	%fd971, [_ZZ34grid_kernel_partitioned_stripminedPKdS0_PKidPdPlPiilE3s_c+520];
	fma.rn.f64 	%fd972, %fd971, %fd64, %fd970;
	ld.shared.f64 	%fd973, [_ZZ34grid_kernel_partitioned_stripminedPKdS0_PKidPdPlPiilE3s_c+528];
	fma.rn.f64 	%fd974, %fd973, %fd63, %fd972;
	ld.shared.f64 	%fd975, [_ZZ34grid_kernel_partitioned_stripminedPKdS0_PKidPdPlPiilE3s_c+536];
	fma.rn.f64 	%fd976, %fd975, %fd62, %fd974;
	ld.shared.f64 	%fd977, [_ZZ34grid_kernel_partitioned_stripminedPKdS0_PKidPdPlPiilE3s_c+544];
	fma.rn.f64 	%fd978, %fd977, %fd61, %fd976;
	ld.shared.f64 	%fd979, [_ZZ34grid_kernel_partitioned_stripminedPKdS0_PKidPdPlPiilE3s_c+552];
	fma.rn.f64 	%fd980, %fd979, %fd60, %fd978;
	ld.shared.f64 	%fd981, [_ZZ34grid_kernel_partitioned_stripminedPKdS0_PKidPdPlPiilE3s_d+48];
	sub.f64 	%fd982, %fd980, %fd981;
	abs.f64 	%fd983, %fd982;
	ld.shared.f64 	%fd984, [_ZZ34grid_kernel_partitioned_stripminedPKdS0_PKidPdPlPiilE3s_e+48];
	setp.gt.f64 	%p91, %fd983, %fd984;
	@%p91 bra 	$L__BB0_169;
	ld.shared.f64 	%fd985, [_ZZ34grid_kernel_partitioned_stripminedPKdS0_PKidPdPlPiilE3s_c+560];
	ld.shared.f64 	%fd986, [_ZZ34grid_kernel_partitioned_stripminedPKdS0_PKidPdPlPiilE3s_c+568];
	mul.f64 	%fd987, %fd986, %fd68;
	fma.rn.f64 	%fd988, %fd985, %fd2, %fd987;
	ld.shared.f64 	%fd989, [_ZZ34grid_kernel_partitioned_stripminedPKdS0_PKidPdPlPiilE3s_c+576];
	fma.rn.f64 	%fd990, %fd989, %fd67, %fd988;
	ld.shared.f64 	%fd991, [_ZZ34grid_kernel_partitioned_stripminedPKdS0_PKidPdPlPiilE3s_c+584];
	fma.rn.f64 	%fd992, %fd991, %fd66, %fd990;
	ld.shared.f64 	%fd993, [_ZZ34grid_kernel_partitioned_stripminedPKdS0_PKidPdPlPiilE3s_c+592];
	fma.rn.f64 	%fd994, %fd993, %fd65, %fd992;
	ld.shared.f64 	%fd995, [_ZZ34grid_kernel_partitioned_stripminedPKdS0_PKidPdPlPiilE3s_c+600];
	fma.rn.f64 	%fd996, %fd995, %fd64, %fd994;
	ld.shared.f64 	%fd997, [_ZZ34grid_kernel_partitioned_stripminedPKdS0_PKidPdPlPiilE3s_c+608];
	fma.rn.f64 	%fd998, %fd997, %fd63, %fd996;
	ld.shared.f64 	%fd999, [_ZZ34grid_kernel_partitioned_stripminedPKdS0_PKidPdPlPiilE3s_c+616];
	fma.rn.f64 	%fd1000, %fd999, %fd62, %fd998;
	ld.shared.f64 	%fd1001, [_ZZ34grid_kernel_partitioned_stripminedPKdS0_PKidPdPlPiilE3s_c+624];
	fma.rn.f64 	%fd1002, %fd1001, %fd61, %fd1000;
	ld.shared.f64 	%fd1003, [_ZZ34grid_kernel_partitioned_stripminedPKdS0_PKidPdPlPiilE3s_c+632];
	fma.rn.f64 	%fd1004, %fd1003, %fd60, %fd1002;
	ld.shared.f64 	%fd1005, [_ZZ34grid_kernel_partitioned_stripminedPKdS0_PKidPdPlPiilE3s_d+56];
	sub.f64 	%fd1006, %fd1004, %fd1005;
	abs.f64 	%fd1007, %fd1006;
	ld.shared.f64 	%fd1008, [_ZZ34grid_kernel_partitioned_stripminedPKdS0_PKidPdPlPiilE3s_e+56];
	setp.gt.f64 	%p92, %fd1007, %fd1008;
	@%p92 bra 	$L__BB0_169;
	ld.shared.f64 	%fd1009, [_ZZ34grid_kernel_partitioned_stripminedPKdS0_PKidPdPlPiilE3s_c+640];
	ld.shared.f64 	%fd1010, [_ZZ34grid_kernel_partitioned_stripminedPKdS0_PKidPdPlPiilE3s_c+648];
	mul.f64 	%fd1011, %fd1010, %fd68;
	fma.rn.f64 	%fd1012, %fd1009, %fd2, %fd1011;
	ld.shared.f64 	%fd1013, [_ZZ34grid_kernel_partitioned_stripminedPKdS0_PKidPdPlPiilE3s_c+656];
	fma.rn.f64 	%fd1014, %fd1013, %fd67, %fd1012;
	ld.shared.f64 	%fd1015, [_ZZ34grid_kernel_partitioned_stripminedPKdS0_PKidPdPlPiilE3s_c+664];
	fma.rn.f64 	%fd1016, %fd1015, %fd66, %fd1014;
	ld.shared.f64 	%fd1017, [_ZZ34grid_kernel_partitioned_stripminedPKdS0_PKidPdPlPiilE3s_c+672];
	fma.rn.f64 	%fd1018, %fd1017, %fd65, %fd1016;
	ld.shared.f64 	%fd1019, [_ZZ34grid_kernel_partitioned_stripminedPKdS0_PKidPdPlPiilE3s_c+680];
	fma.rn.f64 	%fd1020, %fd1019, %fd64, %fd1018;
	ld.shared.f64 	%fd1021, [_ZZ34grid_kernel_partitioned_stripminedPKdS0_PKidPdPlPiilE3s_c+688];
	fma.rn.f64 	%fd1022, %fd1021, %fd63, %fd1020;
	ld.shared.f64 	%fd1023, [_ZZ34grid_kernel_partitioned_stripminedPKdS0_PKidPdPlPiilE3s_c+696];
	fma.rn.f64 	%fd1024, %fd1023, %fd62, %fd1022;
	ld.shared.f64 	%fd1025, [_ZZ34grid_kernel_partitioned_stripminedPKdS0_PKidPdPlPiilE3s_c+704];
	fma.rn.f64 	%fd1026, %fd1025, %fd61, %fd1024;
	ld.shared.f64 	%fd1027, [_ZZ34grid_kernel_partitioned_stripminedPKdS0_PKidPdPlPiilE3s_c+712];
	fma.rn.f64 	%fd1028, %fd1027, %fd60, %fd1026;
	ld.shared.f64 	%fd1029, [_ZZ34grid_kernel_partitioned_stripminedPKdS0_PKidPdPlPiilE3s_d+64];
	sub.f64 	%fd1030, %fd1028, %fd1029;
	abs.f64 	%fd1031, %fd1030;
	ld.shared.f64 	%fd1032, [_ZZ34grid_kernel_partitioned_stripminedPKdS0_PKidPdPlPiilE3s_e+64];
	setp.gt.f64 	%p93, %fd1031, %fd1032;
	@%p93 bra 	$L__BB0_169;
	ld.shared.f64 	%fd1033, [_ZZ34grid_kernel_partitioned_stripminedPKdS0_PKidPdPlPiilE3s_c+720];
	ld.shared.f64 	%fd1034, [_ZZ34grid_kernel_partitioned_stripminedPKdS0_PKidPdPlPiilE3s_c+728];
	mul.f64 	%fd1035, %fd1034, %fd68;
	fma.rn.f64 	%fd1036, %fd1033, %fd2, %fd1035;
	ld.shared.f64 	%fd1037, [_ZZ34grid_kernel_partitioned_stripminedPKdS0_PKidPdPlPiilE3s_c+736];
	fma.rn.f64 	%fd1038, %fd1037, %fd67, %fd1036;
	ld.shared.f64 	%fd1039, [_ZZ34grid_kernel_partitioned_stripminedPKdS0_PKidPdPlPiilE3s_c+744];
	fma.rn.f64 	%fd1040, %fd1039, %fd66, %fd1038;
	ld.shared.f64 	%fd1041, [_ZZ34grid_kernel_partitioned_stripminedPKdS0_PKidPdPlPiilE3s_c+752];
	fma.rn.f64 	%fd1042, %fd1041, %fd65, %fd1040;
	ld.shared.f64 	%fd1043, [_ZZ34grid_kernel_partitioned_stripminedPKdS0_PKidPdPlPiilE3s_c+760];
	fma.rn.f64 	%fd1044, %fd1043, %fd64, %fd1042;
	ld.shared.f64 	%fd1045, [_ZZ34grid_kernel_partitioned_stripminedPKdS0_PKidPdPlPiilE3s_c+768];
	fma.rn.f64 	%fd1046, %fd1045, %fd63, %fd1044;
	ld.shared.f64 	%fd1047, [_ZZ34grid_kernel_partitioned_stripminedPKdS0_PKidPdPlPiilE3s_c+776];
	fma.rn.f64 	%fd1048, %fd1047, %fd62, %fd1046;
	ld.shared.f64 	%fd1049, [_ZZ34grid_kernel_partitioned_stripminedPKdS0_PKidPdPlPiilE3s_c+784];
	fma.rn.f64 	%fd1050, %fd1049, %fd61, %fd1048;
	ld.shared.f64 	%fd1051, [_ZZ34grid_kernel_partitioned_stripminedPKdS0_PKidPdPlPiilE3s_c+792];
	fma.rn.f64 	%fd1052, %fd1051, %fd60, %fd1050;
	ld.shared.f64 	%fd1053, [_ZZ34grid_kernel_partitioned_stripminedPKdS0_PKidPdPlPiilE3s_d+72];
	sub.f64 	%fd1054, %fd1052, %fd1053;
	abs.f64 	%fd1055, %fd1054;
	ld.shared.f64 	%fd1056, [_ZZ34grid_kernel_partitioned_stripminedPKdS0_PKidPdPlPiilE3s_e+72];
	setp.gt.f64 	%p94, %fd1055, %fd1056;
	@%p94 bra 	$L__BB0_169;
	atom.shared.add.u32 	%r5, [_ZZ34grid_kernel_partitioned_stripminedPKdS0_PKidPdPlPiilE11local_count], 1;
	setp.gt.s32 	%p95, %r5, 127;
	@%p95 bra 	$L__BB0_169;
	mov.u32 	%r280, _ZZ34grid_kernel_partitioned_stripminedPKdS0_PKidPdPlPiilE7local_x;
	mad.lo.s32 	%r281, %r5, 80, %r280;
	st.shared.f64 	[%r281], %fd2;
	st.shared.f64 	[%r281+8], %fd68;
	st.shared.f64 	[%r281+16], %fd67;
	st.shared.f64 	[%r281+24], %fd66;
	st.shared.f64 	[%r281+32], %fd65;
	st.shared.f64 	[%r281+40], %fd64;
	st.shared.f64 	[%r281+48], %fd63;
	st.shared.f64 	[%r281+56], %fd62;
	st.shared.f64 	[%r281+64], %fd61;
	st.shared.f64 	[%r281+72], %fd60;
	mad.lo.s64 	%rd563, %rd7, 3, %rd8;
	add.s64 	%rd564, %rd563, %rd692;
	shl.b32 	%r282, %r5, 3;
	mov.u32 	%r283, _ZZ34grid_kernel_partitioned_stripminedPKdS0_PKidPdPlPiilE7local_k;
	add.s32 	%r284, %r283, %r282;
	st.shared.u64 	[%r284], %rd564;
$L__BB0_169:
	shl.b64 	%rd565, %rd7, 2;
	add.s64 	%rd228, %rd565, %rd692;
	setp.ge.s64 	%p96, %rd228, %rd439;
	@%p96 bra 	$L__BB0_329;
	or.b64  	%rd566, %rd228, %rd12;
	and.b64  	%rd567, %rd566, -4294967296;
	setp.ne.s64 	%p97, %rd567, 0;
	@%p97 bra 	$L__BB0_172;
	cvt.u32.u64 	%r285, %rd12;
	cvt.u32.u64 	%r286, %rd228;
	div.u32 	%r287, %r286, %r285;
	mul.lo.s32 	%r288, %r287, %r285;
	sub.s32 	%r289, %r286, %r288;
	cvt.u64.u32 	%rd761, %r287;
	cvt.u64.u32 	%rd762, %r289;
	bra.uni 	$L__BB0_173;
$L__BB0_172:
	div.s64 	%rd761, %rd228, %rd12;
	mul.lo.s64 	%rd568, %rd761, %rd12;
	sub.s64 	%rd762, %rd228, %rd568;
$L__BB0_173:
	cvt.u32.u64 	%r290, %rd762;
	cvt.rn.f64.s32 	%fd1057, %r290;
	fma.rn.f64 	%fd69, %fd4, %fd1057, %fd3;
	or.b64  	%rd569, %rd761, %rd19;
	and.b64  	%rd570, %rd569, -4294967296;
	setp.ne.s64 	%p98, %rd570, 0;
	@%p98 bra 	$L__BB0_175;
	cvt.u32.u64 	%r291, %rd19;
	cvt.u32.u64 	%r292, %rd761;
	div.u32 	%r293, %r292, %r291;
	mul.lo.s32 	%r294, %r293, %r291;
	sub.s32 	%r295, %r292, %r294;
	cvt.u64.u32 	%rd763, %r293;
	cvt.u64.u32 	%rd764, %r295;
	bra.uni 	$L__BB0_176;
$L__BB0_175:
	div.s64 	%rd763, %rd761, %rd19;
	mul.lo.s64 	%rd571, %rd763, %rd19;
	sub.s64 	%rd764, %rd761, %rd571;
$L__BB0_176:
	cvt.u32.u64 	%r296, %rd764;
	cvt.rn.f64.s32 	%fd1058, %r296;
	fma.rn.f64 	%fd70, %fd7, %fd1058, %fd6;
	or.b64  	%rd572, %rd763, %rd26;
	and.b64  	%rd573, %rd572, -4294967296;
	setp.ne.s64 	%p99, %rd573, 0;
	@%p99 bra 	$L__BB0_178;
	cvt.u32.u64 	%r297, %rd26;
	cvt.u32.u64 	%r298, %rd763;
	div.u32 	%r299, %r298, %r297;
	mul.lo.s32 	%r300, %r299, %r297;
	sub.s32 	%r301, %r298, %r300;
	cvt.u64.u32 	%rd765, %r299;
	cvt.u64.u32 	%rd766, %r301;
	bra.uni 	$L__BB0_179;
$L__BB0_178:
	div.s64 	%rd765, %rd763, %rd26;
	mul.lo.s64 	%rd574, %rd765, %rd26;
	sub.s64 	%rd766, %rd763, %rd574;
$L__BB0_179:
	cvt.u32.u64 	%r302, %rd766;
	cvt.rn.f64.s32 	%fd1059, %r302;
	fma.rn.f64 	%fd71, %fd10, %fd1059, %fd9;
	or.b64  	%rd575, %rd765, %rd33;
	and.b64  	%rd576, %rd575, -4294967296;
	setp.ne.s64 	%p100, %rd576, 0;
	@%p100 bra 	$L__BB0_181;
	cvt.u32.u64 	%r303, %rd33;
	cvt.u32.u64 	%r304, %rd765;
	div.u32 	%r305, %r304, %r303;
	mul.lo.s32 	%r306, %r305, %r303;
	sub.s32 	%r307, %r304, %r306;
	cvt.u64.u32 	%rd767, %r305;
	cvt.u64.u32 	%rd768, %r307;
	bra.uni 	$L__BB0_182;
$L__BB0_181:
	div.s64 	%rd767, %rd765, %rd33;
	mul.lo.s64 	%rd577, %rd767, %rd33;
	sub.s64 	%rd768, %rd765, %rd577;
$L__BB0_182:
	cvt.u32.u64 	%r308, %rd768;
	cvt.rn.f64.s32 	%fd1060, %r308;
	fma.rn.f64 	%fd72, %fd13, %fd1060, %fd12;
	or.b64  	%rd578, %rd767, %rd40;
	and.b64  	%rd579, %rd578, -4294967296;
	setp.ne.s64 	%p101, %rd579, 0;
	@%p101 bra 	$L__BB0_184;
	cvt.u32.u64 	%r309, %rd40;
	cvt.u32.u64 	%r310, %rd767;
	div.u32 	%r311, %r310, %r309;
	mul.lo.s32 	%r312, %r311, %r309;
	sub.s32 	%r313, %r310, %r312;
	cvt.u64.u32 	%rd769, %r311;
	cvt.u64.u32 	%rd770, %r313;
	bra.uni 	$L__BB0_185;
$L__BB0_184:
	div.s64 	%rd769, %rd767, %rd40;
	mul.lo.s64 	%rd580, %rd769, %rd40;
	sub.s64 	%rd770, %rd767, %rd580;
$L__BB0_185:
	cvt.u32.u64 	%r314, %rd770;
	cvt.rn.f64.s32 	%fd1061, %r314;
	fma.rn.f64 	%fd73, %fd16, %fd1061, %fd15;
	or.b64  	%rd581, %rd769, %rd47;
	and.b64  	%rd582, %rd581, -4294967296;
	setp.ne.s64 	%p102, %rd582, 0;
	@%p102 bra 	$L__BB0_187;
	cvt.u32.u64 	%r315, %rd47;
	cvt.u32.u64 	%r316, %rd769;
	div.u32 	%r317, %r316, %r315;
	mul.lo.s32 	%r318, %r317, %r315;
	sub.s32 	%r319, %r316, %r318;
	cvt.u64.u32 	%rd771, %r317;
	cvt.u64.u32 	%rd772, %r319;
	bra.uni 	$L__BB0_188;
$L__BB0_187:
	div.s64 	%rd771, %rd769, %rd47;
	mul.lo.s64 	%rd583, %rd771, %rd47;
	sub.s64 	%rd772, %rd769, %rd583;
$L__BB0_188:
	cvt.u32.u64 	%r320, %rd772;
	cvt.rn.f64.s32 	%fd1062, %r320;
	fma.rn.f64 	%fd74, %fd19, %fd1062, %fd18;
	or.b64  	%rd584, %rd771, %rd54;
	and.b64  	%rd585, %rd584, -4294967296;
	setp.ne.s64 	%p103, %rd585, 0;
	@%p103 bra 	$L__BB0_190;
	cvt.u32.u64 	%r321, %rd54;
	cvt.u32.u64 	%r322, %rd771;
	div.u32 	%r323, %r322, %r321;
	mul.lo.s32 	%r324, %r323, %r321;
	sub.s32 	%r325, %r322, %r324;
	cvt.u64.u32 	%rd773, %r323;
	cvt.u64.u32 	%rd774, %r325;
	bra.uni 	$L__BB0_191;
$L__BB0_190:
	div.s64 	%rd773, %rd771, %rd54;
	mul.lo.s64 	%rd586, %rd773, %rd54;
	sub.s64 	%rd774, %rd771, %rd586;
$L__BB0_191:
	cvt.u32.u64 	%r326, %rd774;
	cvt.rn.f64.s32 	%fd1063, %r326;
	fma.rn.f64 	%fd75, %fd22, %fd1063, %fd21;
	or.b64  	%rd587, %rd773, %rd61;
	and.b64  	%rd588, %rd587, -4294967296;
	setp.ne.s64 	%p104, %rd588, 0;
	@%p104 bra 	$L__BB0_193;
	cvt.u32.u64 	%r327, %rd61;
	cvt.u32.u64 	%r328, %rd773;
	div.u32 	%r329, %r328, %r327;
	mul.lo.s32 	%r330, %r329, %r327;
	sub.s32 	%r331, %r328, %r330;
	cvt.u64.u32 	%rd775, %r329;
	cvt.u64.u32 	%rd776, %r331;
	bra.uni 	$L__BB0_194;
$L__BB0_193:
	div.s64 	%rd775, %rd773, %rd61;
	mul.lo.s64 	%rd589, %rd775, %rd61;
	sub.s64 	%rd776, %rd773, %rd589;
$L__BB0_194:
	cvt.u32.u64 	%r332, %rd776;
	cvt.rn.f64.s32 	%fd1064, %r332;
	fma.rn.f64 	%fd76, %fd25, %fd1064, %fd24;
	or.b64  	%rd590, %rd775, %rd68;
	and.b64  	%rd591, %rd590, -4294967296;
	setp.ne.s64 	%p105, %rd591, 0;
	@%p105 bra 	$L__BB0_196;
	cvt.u32.u64 	%r333, %rd68;
	cvt.u32.u64 	%r334, %rd775;
	rem.u32 	%r335, %r334, %r333;
	cvt.u64.u32 	%rd777, %r335;
	bra.uni 	$L__BB0_197;
$L__BB0_196:
	rem.s64 	%rd777, %rd775, %rd68;
$L__BB0_197:
	cvt.u32.u64 	%r336, %rd777;
	cvt.rn.f64.s32 	%fd1065, %r336;
	fma.rn.f64 	%fd77, %fd28, %fd1065, %fd27;
	fma.rn.f64 	%fd1066, %fd31, %fd77, %fd30;
	fma.rn.f64 	%fd1067, %fd32, %fd76, %fd1066;
	fma.rn.f64 	%fd1068, %fd33, %fd75, %fd1067;
	fma.rn.f64 	%fd1069, %fd34, %fd74, %fd1068;
	fma.rn.f64 	%fd1070, %fd35, %fd73, %fd1069;
	fma.rn.f64 	%fd1071, %fd36, %fd72, %fd1070;
	fma.rn.f64 	%fd1072, %fd37, %fd71, %fd1071;
	fma.rn.f64 	%fd1073, %fd38, %fd70, %fd1072;
	fma.rn.f64 	%fd1074, %fd39, %fd69, %fd1073;
	sub.f64 	%fd1075, %fd1074, %fd40;
	abs.f64 	%fd1076, %fd1075;
	setp.gt.f64 	%p106, %fd1076, %fd41;
	@%p106 bra 	$L__BB0_209;
	ld.shared.f64 	%fd1077, [_ZZ34grid_kernel_partitioned_stripminedPKdS0_PKidPdPlPiilE3s_c+80];
	ld.shared.f64 	%fd1078, [_ZZ34grid_kernel_partitioned_stripminedPKdS0_PKidPdPlPiilE3s_c+88];
	mul.f64 	%fd1079, %fd1078, %fd77;
	fma.rn.f64 	%fd1080, %fd1077, %fd2, %fd1079;
	ld.shared.f64 	%fd1081, [_ZZ34grid_kernel_partitioned_stripminedPKdS0_PKidPdPlPiilE3s_c+96];
	fma.rn.f64 	%fd1082, %fd1081, %fd76, %fd1080;
	ld.shared.f64 	%fd1083, [_ZZ34grid_kernel_partitioned_stripminedPKdS0_PKidPdPlPiilE3s_c+104];
	fma.rn.f64 	%fd1084, %fd1083, %fd75, %fd1082;
	ld.shared.f64 	%fd1085, [_ZZ34grid_kernel_partitioned_stripminedPKdS0_PKidPdPlPiilE3s_c+112];
	fma.rn.f64 	%fd1086, %fd1085, %fd74, %fd1084;
	ld.shared.f64 	%fd1087, [_ZZ34grid_kernel_partitioned_stripminedPKdS0_PKidPdPlPiilE3s_c+120];
	fma.rn.f64 	%fd1088, %fd1087, %fd73, %fd1086;
	ld.shared.f64 	%fd1089, [_ZZ34grid_kernel_partitioned_stripminedPKdS0_PKidPdPlPiilE3s_c+128];
	fma.rn.f64 	%fd1090, %fd1089, %fd72, %fd1088;
	ld.shared.f64 	%fd1091, [_ZZ34grid_kernel_partitioned_stripminedPKdS0_PKidPdPlPiilE3s_c+136];
	fma.rn.f64 	%fd1092, %fd1091, %fd71, %fd1090;
	ld.shared.f64 	%fd1093, [_ZZ34grid_kernel_partitioned_stripminedPKdS0_PKidPdPlPiilE3s_c+144];
	fma.rn.f64 	%fd1094, %fd1093, %fd70, %fd1092;
	ld.shared.f64 	%fd1095, [_ZZ34grid_kernel_partitioned_stripminedPKdS0_PKidPdPlPiilE3s_c+152];
	fma.rn.f64 	%fd1096, %fd1095, %fd69, %fd1094;
	ld.shared.f64 	%fd1097, [_ZZ34grid_kernel_partitioned_stripminedPKdS0_PKidPdPlPiilE3s_d+8];
	sub.f64 	%fd1098, %fd1096, %fd1097;
	abs.f64 	%fd1099, %fd1098;
	ld.shared.f64 	%fd1100, [_ZZ34grid_kernel_partitioned_stripminedPKdS0_PKidPdPlPiilE3s_e+8];
	setp.gt.f64 	%p107, %fd1099, %fd1100;
	@%p107 bra 	$L__BB0_209;
	ld.shared.f64 	%fd1101, [_ZZ34grid_kernel_partitioned_stripminedPKdS0_PKidPdPlPiilE3s_c+160];
	ld.shared.f64 	%fd1102, [_ZZ34grid_kernel_partitioned_stripminedPKdS0_PKidPdPlPiilE3s_c+168];
	mul.f64 	%fd1103, %fd1102, %fd77;
	fma.rn.f64 	%fd1104, %fd1101, %fd2, %fd1103;
	ld.shared.f64 	%fd1105, [_ZZ34grid_kernel_partitioned_stripminedPKdS0_PKidPdPlPiilE3s_c+176];
	fma.rn.f64 	%fd1106, %fd1105, %fd76, %fd1104;
	ld.shared.f64 	%fd1107, [_ZZ34grid_kernel_partitioned_stripminedPKdS0_PKidPdPlPiilE3s_c+184];
	fma.rn.f64 	%fd1108, %fd1107, %fd75, %fd1106;
	ld.shared.f64 	%fd1109, [_ZZ34grid_kernel_partitioned_stripminedPKdS0_PKidPdPlPiilE3s_c+192];
	fma.rn.f64 	%fd1110, %fd1109, %fd74, %fd1108;
	ld.shared.f64 	%fd1111, [_ZZ34grid_kernel_partitioned_stripminedPKdS0_PKidPdPlPiilE3s_c+200];
	fma.rn.f64 	%fd1112, %fd1111, %fd73, %fd1110;
	ld.shared.f64 	%fd1113, [_ZZ34grid_kernel_partitioned_stripminedPKdS0_PKidPdPlPiilE3s_c+208];
	fma.rn.f64 	%fd1114, %fd1113, %fd72, %fd1112;
	ld.shared.f64 	%fd1115, [_ZZ34grid_kernel_partitioned_stripminedPKdS0_PKidPdPlPiilE3s_c+216];
	fma.rn.f64 	%fd1116, %fd1115, %fd71, %fd1114;
	ld.shared.f64 	%fd1117, [_ZZ34grid_kernel_partitioned_stripminedPKdS0_PKidPdPlPiilE3s_c+224];
	fma.rn.f64 	%fd1118, %fd1117, %fd70, %fd1116;
	ld.shared.f64 	%fd1119, [_ZZ34grid_kernel_partitioned_stripminedPKdS0_PKidPdPlPiilE3s_c+232];
	fma.rn.f64 	%fd1120, %fd1119, %fd69, %fd1118;
	ld.shared.f64 	%fd1121, [_ZZ34grid_kernel_partitioned_stripminedPKdS0_PKidPdPlPiilE3s_d+16];
	sub.f64 	%fd1122, %fd1120, %fd1121;
	abs.f64 	%fd1123, %fd1122;
	ld.shared.f64 	%fd1124, [_ZZ34grid_kernel_partitioned_stripminedPKdS0_PKidPdPlPiilE3s_e+16];
	setp.gt.f64 	%p108, %fd1123, %fd1124;
	@%p108 bra 	$L__BB0_209;
	ld.shared.f64 	%fd1125, [_ZZ34grid_kernel_partitioned_stripminedPKdS0_PKidPdPlPiilE3s_c+240];
	ld.shared.f64 	%fd1126, [_ZZ34grid_kernel_partitioned_stripminedPKdS0_PKidPdPlPiilE3s_c+248];
	mul.f64 	%fd1127, %fd1126, %fd77;
	fma.rn.f64 	%fd1128, %fd1125, %fd2, %fd1127;
	ld.shared.f64 	%fd1129, [_ZZ34grid_kernel_partitioned_stripminedPKdS0_PKidPdPlPiilE3s_c+256];
	fma.rn.f64 	%fd1130, %fd1129, %fd76, %fd1128;
	ld.shared.f64 	%fd1131, [_ZZ34grid_kernel_partitioned_stripminedPKdS0_PKidPdPlPiilE3s_c+264];
	fma.rn.f64 	%fd1132, %fd1131, %fd75, %fd1130;
	ld.shared.f64 	%fd1133, [_ZZ34grid_kernel_partitioned_stripminedPKdS0_PKidPdPlPiilE3s_c+272];
	fma.rn.f64 	%fd1134, %fd1133, %fd74, %fd1132;
	ld.shared.f64 	%fd1135, [_ZZ34grid_kernel_partitioned_stripminedPKdS0_PKidPdPlPiilE3s_c+280];
	fma.rn.f64 	%fd1136, %fd1135, %fd73, %fd1134;
	ld.shared.f64 	%fd1137, [_ZZ34grid_kernel_partitioned_stripminedPKdS0_PKidPdPlPiilE3s_c+288];
	fma.rn.f64 	%fd1138, %fd1137, %fd72, %fd1136;
	ld.shared.f64 	%fd1139, [_ZZ34grid_kernel_partitioned_stripminedPKdS0_PKidPdPlPiilE3s_c+296];
	fma.rn.f64 	%fd1140, %fd1139, %fd71, %fd1138;
	ld.shared.f64 	%fd1141, [_ZZ34grid_kernel_partitioned_stripminedPKdS0_PKidPdPlPiilE3s_c+304];
	fma.rn.f64 	%fd1142, %fd1141, %fd70, %fd1140;
	ld.shared.f64 	%fd1143, [_ZZ34grid_kernel_partitioned_stripminedPKdS0_PKidPdPlPiilE3s_c+312];
	fma.rn.f64 	%fd1144, %fd1143, %fd69, %fd1142;
	ld.shared.f64 	%fd1145, [_ZZ34grid_kernel_partitioned_stripminedPKdS0_PKidPdPlPiilE3s_d+24];
	sub.f64 	%fd1146, %fd1144, %fd1145;
	abs.f64 	%fd1147, %fd1146;
	ld.shared.f64 	%fd1148, [_ZZ34grid_kernel_partitioned_stripminedPKdS0_PKidPdPlPiilE3s_e+24];
	setp.gt.f64 	%p109, %fd1147, %fd1148;
	@%p109 bra 	$L__BB0_209;
	ld.shared.f64 	%fd1149, [_ZZ34grid_kernel_partitioned_stripminedPKdS0_PKidPdPlPiilE3s_c+320];
	ld.shared.f64 	%fd1150, [_ZZ34grid_kernel_partitioned_stripminedPKdS0_PKidPdPlPiilE3s_c+328];
	mul.f64 	%fd1151, %fd1150, %fd77;
	fma.rn.f64 	%fd1152, %fd1149, %fd2, %fd1151;
	ld.shared.f64 	%fd1153, [_ZZ34grid_kernel_partitioned_stripminedPKdS0_PKidPdPlPiilE3s_c+336];
	fma.rn.f64 	%fd1154, %fd1153, %fd76, %fd1152;
	ld.shared.f64 	%fd1155, [_ZZ34grid_kernel_partitioned_stripminedPKdS0_PKidPdPlPiilE3s_c+344];
	fma.rn.f64 	%fd1156, %fd1155, %fd75, %fd1154;
	ld.shared.f64 	%fd1157, [_ZZ34grid_kernel_partitioned_stripminedPKdS0_PKidPdPlPiilE3s_c+352];
	fma.rn.f64 	%fd1158, %fd1157, %fd74, %fd1156;
	ld.shared.f64 	%fd1159, [_ZZ34grid_kernel_partitioned_stripminedPKdS0_PKidPdPlPiilE3s_c+360];
	fma.rn.f64 	%fd1160, %fd1159, %fd73, %fd1158;
	ld.shared.f64 	%fd1161, [_ZZ34grid_kernel_partitioned_stripminedPKdS0_PKidPdPlPiilE3s_c+368];
	fma.rn.f64 	%fd1162, %fd1161, %fd72, %fd1160;
	ld.shared.f64 	%fd1163, [_ZZ34grid_kernel_partitioned_stripminedPKdS0_PKidPdPlPiilE3s_c+376];
	fma.rn.f64 	%fd1164, %fd1163, %fd71, %fd1162;
	ld.shared.f64 	%fd1165, [_ZZ34grid_kernel_partitioned_stripminedPKdS0_PKidPdPlPiilE3s_c+384];
	fma.rn.f64 	%fd1166, %fd1165, %fd70, %fd1164;
	ld.shared.f64 	%fd1167, [_ZZ34grid_kernel_partitioned_stripminedPKdS0_PKidPdPlPiilE3s_c+392];
	fma.rn.f64 	%fd1168, %fd1167, %fd69, %fd1166;
	ld.shared.f64 	%fd1169, [_ZZ34grid_kernel_partitioned_stripminedPKdS0_PKidPdPlPiilE3s_d+32];
	sub.f64 	%fd1170, %fd1168, %fd1169;
	abs.f64 	%fd1171, %fd1170;
	ld.shared.f64 	%fd1172, [_ZZ34grid_kernel_partitioned_stripminedPKdS0_PKidPdPlPiilE3s_e+32];
	setp.gt.f64 	%p110, %fd1171, %fd1172;
	@%p110 bra 	$L__BB0_209;
	ld.shared.f64 	%fd1173, [_ZZ34grid_kernel_partitioned_stripminedPKdS0_PKidPdPlPiilE3s_c+400];
	ld.shared.f64 	%fd1174, [_ZZ34grid_kernel_partitioned_stripminedPKdS0_PKidPdPlPiilE3s_c+408];
	mul.f64 	%fd1175, %fd1174, %fd77;
	fma.rn.f64 	%fd1176, %fd1173, %fd2, %fd1175;
	ld.shared.f64 	%fd1177, [_ZZ34grid_kernel_partitioned_stripminedPKdS0_PKidPdPlPiilE3s_c+416];
	fma.rn.f64 	%fd1178, %fd1177, %fd76, %fd1176;
	ld.shared.f64 	%fd1179, [_ZZ34grid_kernel_partitioned_stripminedPKdS0_PKidPdPlPiilE3s_c+424];
	fma.rn.f64 	%fd1180, %fd1179, %fd75, %fd1178;
	ld.shared.f64 	%fd1181, [_ZZ34grid_kernel_partitioned_stripminedPKdS0_PKidPdPlPiilE3s_c+432];
	fma.rn.f64 	%fd1182, %fd1181, %fd74, %fd1180;
	ld.shared.f64 	%fd1183, [_ZZ34grid_kernel_partitioned_stripminedPKdS0_PKidPdPlPiilE3s_c+440];
	fma.rn.f64 	%fd1184, %fd1183, %fd73, %fd1182;
	ld.shared.f64 	%fd1185, [_ZZ34grid_kernel_partitioned_stripminedPKdS0_PKidPdPlPiilE3s_c+448];
	fma.rn.f64 	%fd1186, %fd1185, %fd72, %fd1184;
	ld.shared.f64 	%fd1187, [_ZZ34grid_kernel_partitioned_stripminedPKdS0_PKidPdPlPiilE3s_c+456];
	fma.rn.f64 	%fd1188, %fd1187, %fd71, %fd1186;
	ld.shared.f64 	%fd1189, [_ZZ34grid_kernel_partitioned_stripminedPKdS0_PKidPdPlPiilE3s_c+464];
	fma.rn.f64 	%fd1190, %fd1189, %fd70, %fd1188;
	ld.shared.f64 	%fd1191, [_ZZ34grid_kernel_partitioned_stripminedPKdS0_PKidPdPlPiilE3s_c+472];
	fma.rn.f64 	%fd1192, %fd1191, %fd69, %fd1190;
	ld.shared.f64 	%fd1193, [_ZZ34grid_kernel_partitioned_stripminedPKdS0_PKidPdPlPiilE3s_d+40];
	sub.f64 	%fd1194, %fd1192, %fd1193;
	abs.f64 	%fd1195, %fd1194;
	ld.shared.f64 	%fd1196, [_ZZ34grid_kernel_partitioned_stripminedPKdS0_PKidPdPlPiilE3s_e+40];
	setp.gt.f64 	%p111, %fd1195, %fd1196;
	@%p111 bra 	$L__BB0_209;
	ld.shared.f64 	%fd1197, [_ZZ34grid_kernel_partitioned_stripminedPKdS0_PKidPdPlPiilE3s_c+480];
	ld.shared.f64 	%fd1198, [_ZZ34grid_kernel_partitioned_stripminedPKdS0_PKidPdPlPiilE3s_c+488];
	mul.f64 	%fd1199, %fd1198, %fd77;
	fma.rn.f64 	%fd1200, %fd1197, %fd2, %fd1199;
	ld.shared.f64 	%fd1201, [_ZZ34grid_kernel_partitioned_stripminedPKdS0_PKidPdPlPiilE3s_c+496];
	fma.rn.f64 	%fd1202, %fd1201, %fd76, %fd1200;
	ld.shared.f64 	%fd1203, [_ZZ34grid_kernel_partitioned_stripminedPKdS0_PKidPdPlPiilE3s_c+504];
	fma.rn.f64 	%fd1204, %fd1203, %fd75, %fd1202;
	ld.shared.f64 	%fd1205, [_ZZ34grid_kernel_partitioned_stripminedPKdS0_PKidPdPlPiilE3s_c+512];
	fma.rn.f64 	%fd1206, %fd1205, %fd74, %fd1204;
	ld.shared.f64 	%fd1207, [_ZZ34grid_kernel_partitioned_stripminedPKdS0_PKidPdPlPiilE3s_c+520];
	fma.rn.f64 	%fd1208, %fd1207, %fd73, %fd1206;
	ld.shared.f64 	%fd1209, [_ZZ34grid_kernel_partitioned_stripminedPKdS0_PKidPdPlPiilE3s_c+528];
	fma.rn.f64 	%fd1210, %fd1209, %fd72, %fd1208;
	ld.shared.f64 	%fd1211, [_ZZ34grid_kernel_partitioned_stripminedPKdS0_PKidPdPlPiilE3s_c+536];
	fma.rn.f64 	%fd1212, %fd1211, %fd71, %fd1210;
	ld.shared.f64 	%fd1213, [_ZZ34grid_kernel_partitioned_stripminedPKdS0_PKidPdPlPiilE3s_c+544];
	fma.rn.f64 	%fd1214, %fd1213, %fd70, %fd1212;
	ld.shared.f64 	%fd1215, [_ZZ34grid_kernel_partitioned_stripminedPKdS0_PKidPdPlPiilE3s_c+552];
	fma.rn.f64 	%fd1216, %fd1215, %fd69, %fd1214;
	ld.shared.f64 	%fd1217, [_ZZ34grid_kernel_partitioned_stripminedPKdS0_PKidPdPlPiilE3s_d+48];
	sub.f64 	%fd1218, %fd1216, %fd1217;
	abs.f64 	%fd1219, %fd1218;
	ld.shared.f64 	%fd1220, [_ZZ34grid_kernel_partitioned_stripminedPKdS0_PKidPdPlPiilE3s_e+48];
	setp.gt.f64 	%p112, %fd1219, %fd1220;
	@%p112 bra 	$L__BB0_209;
	ld.shared.f64 	%fd1221, [_ZZ34grid_kernel_partitioned_stripminedPKdS0_PKidPdPlPiilE3s_c+560];
	ld.shared.f64 	%fd1222, [_ZZ34grid_kernel_partitioned_stripminedPKdS0_PKidPdPlPiilE3s_c+568];
	mul.f64 	%fd1223, %fd1222, %fd77;
	fma.rn.f64 	%fd1224, %fd1221, %fd2, %fd1223;
	ld.shared.f64 	%fd1225, [_ZZ34grid_kernel_partitioned_stripminedPKdS0_PKidPdPlPiilE3s_c+576];
	fma.rn.f64 	%fd1226, %fd1225, %fd76, %fd1224;
	ld.shared.f64 	%fd1227, [_ZZ34grid_kernel_partitioned_stripminedPKdS0_PKidPdPlPiilE3s_c+584];
	fma.rn.f64 	%fd1228, %fd1227, %fd75, %fd1226;
	ld.shared.f64 	%fd1229, [_ZZ34grid_kernel_partitioned_stripminedPKdS0_PKidPdPlPiilE3s_c+592];
	fma.rn.f64 	%fd1230, %fd1229, %fd74, %fd1228;
	ld.shared.f64 	%fd1231, [_ZZ34grid_kernel_partitioned_stripminedPKdS0_PKidPdPlPiilE3s_c+600];
	fma.rn.f64 	%fd1232, %fd1231, %fd73, %fd1230;
	ld.shared.f64 	%fd1233, [_ZZ34grid_kernel_partitioned_stripminedPKdS0_PKidPdPlPiilE3s_c+608];
	fma.rn.f64 	%fd1234, %fd1233, %fd72, %fd1232;
	ld.shared.f64 	%fd1235, [_ZZ34grid_kernel_partitioned_stripminedPKdS0_PKidPdPlPiilE3s_c+616];
	fma.rn.f64 	%fd1236, %fd1235, %fd71, %fd1234;
	ld.shared.f64 	%fd1237, [_ZZ34grid_kernel_partitioned_stripminedPKdS0_PKidPdPlPiilE3s_c+624];
	fma.rn.f64 	%fd1238, %fd1237, %fd70, %fd1236;
	ld.shared.f64 	%fd1239, [_ZZ34grid_kernel_partitioned_stripminedPKdS0_PKidPdPlPiilE3s_c+632];
	fma.rn.f64 	%fd1240, %fd1239, %fd69, %fd1238;
	ld.shared.f64 	%fd1241, [_ZZ34grid_kernel_partitioned_stripminedPKdS0_PKidPdPlPiilE3s_d+56];
	sub.f64 	%fd1242, %fd1240, %fd1241;
	abs.f64 	%fd1243, %fd1242;
	ld.shared.f64 	%fd1244, [_ZZ34grid_kernel_partitioned_stripminedPKdS0_PKidPdPlPiilE3s_e+56];
	setp.gt.f64 	%p113, %fd1243, %fd1244;
	@%p113 bra 	$L__BB0_209;
	ld.shared.f64 	%fd1245, [_ZZ34grid_kernel_partitioned_stripminedPKdS0_PKidPdPlPiilE3s_c+640];
	ld.shared.f64 	%fd1246, [_ZZ34grid_kernel_partitioned_stripminedPKdS0_PKidPdPlPiilE3s_c+648];
	mul.f64 	%fd1247, %fd1246, %fd77;
	fma.rn.f64 	%fd1248, %fd1245, %fd2, %fd1247;
	ld.shared.f64 	%fd1249, [_ZZ34grid_kernel_partitioned_stripminedPKdS0_PKidPdPlPiilE3s_c+656];
	fma.rn.f64 	%fd1250, %fd1249, %fd76, %fd1248;
	ld.shared.f64 	%fd1251, [_ZZ34grid_kernel_partitioned_stripminedPKdS0_PKidPdPlPiilE3s_c+664];
	fma.rn.f64 	%fd1252, %fd1251, %fd75, %fd1250;
	ld.shared.f64 	%fd1253, [_ZZ34grid_kernel_partitioned_stripminedPKdS0_PKidPdPlPiilE3s_c+672];
	fma.rn.f64 	%fd1254, %fd1253, %fd74, %fd1252;
	ld.shared.f64 	%fd1255, [_ZZ34grid_kernel_partitioned_stripminedPKdS0_PKidPdPlPiilE3s_c+680];
	fma.rn.f64 	%fd1256, %fd1255, %fd73, %fd1254;
	ld.shared.f64 	%fd1257, [_ZZ34grid_kernel_partitioned_stripminedPKdS0_PKidPdPlPiilE3s_c+688];
	fma.rn.f64 	%fd1258, %fd1257, %fd72, %fd1256;
	ld.shared.f64 	%fd1259, [_ZZ34grid_kernel_partitioned_stripminedPKdS0_PKidPdPlPiilE3s_c+696];
	fma.rn.f64 	%fd1260, %fd1259, %fd71, %fd1258;
	ld.shared.f64 	%fd1261, [_ZZ34grid_kernel_partitioned_stripminedPKdS0_PKidPdPlPiilE3s_c+704];
	fma.rn.f64 	%fd1262, %fd1261, %fd70, %fd1260;
	ld.shared.f64 	%fd1263, [_ZZ34grid_kernel_partitioned_stripminedPKdS0_PKidPdPlPiilE3s_c+712];
	fma.rn.f64 	%fd1264, %fd1263, %fd69, %fd1262;
	ld.shared.f64 	%fd1265, [_ZZ34grid_kernel_partitioned_stripminedPKdS0_PKidPdPlPiilE3s_d+64];
	sub.f64 	%fd1266, %fd1264, %fd1265;
	abs.f64 	%fd1267, %fd1266;
	ld.shared.f64 	%fd1268, [_ZZ34grid_kernel_partitioned_stripminedPKdS0_PKidPdPlPiilE3s_e+64];
	setp.gt.f64 	%p114, %fd1267, %fd1268;
	@%p114 bra 	$L__BB0_209;
	ld.shared.f64 	%fd1269, [_ZZ34grid_kernel_partitioned_stripminedPKdS0_PKidPdPlPiilE3s_c+720];
	ld.shared.f64 	%fd1270, [_ZZ34grid_kernel_partitioned_stripminedPKdS0_PKidPdPlPiilE3s_c+728];
	mul.f64 	%fd1271, %fd1270, %fd77;
	fma.rn.f64 	%fd1272, %fd1269, %fd2, %fd1271;
	ld.shared.f64 	%fd1273, [_ZZ34grid_kernel_partitioned_stripminedPKdS0_PKidPdPlPiilE3s_c+736];
	fma.rn.f64 	%fd1274, %fd1273, %fd76, %fd1272;
	ld.shared.f64 	%fd1275, [_ZZ34grid_kernel_partitioned_stripminedPKdS0_PKidPdPlPiilE3s_c+744];
	fma.rn.f64 	%fd1276, %fd1275, %fd75, %fd1274;
	ld.shared.f64 	%fd1277, [_ZZ34grid_kernel_partitioned_stripminedPKdS0_PKidPdPlPiilE3s_c+752];
	fma.rn.f64 	%fd1278, %fd1277, %fd74, %fd1276;
	ld.shared.f64 	%fd1279, [_ZZ34grid_kernel_partitioned_stripminedPKdS0_PKidPdPlPiilE3s_c+760];
	fma.rn.f64 	%fd1280, %fd1279, %fd73, %fd1278;
	ld.shared.f64 	%fd1281, [_ZZ34grid_kernel_partitioned_stripminedPKdS0_PKidPdPlPiilE3s_c+768];
	fma.rn.f64 	%fd1282, %fd1281, %fd72, %fd1280;
	ld.shared.f64 	%fd1283, [_ZZ34grid_kernel_partitioned_stripminedPKdS0_PKidPdPlPiilE3s_c+776];
	fma.rn.f64 	%fd1284, %fd1283, %fd71, %fd1282;
	ld.shared.f64 	%fd1285, [_ZZ34grid_kernel_partitioned_stripminedPKdS0_PKidPdPlPiilE3s_c+784];
	fma.rn.f64 	%fd1286, %fd1285, %fd70, %fd1284;
	ld.shared.f64 	%fd1287, [_ZZ34grid_kernel_partitioned_stripminedPKdS0_PKidPdPlPiilE3s_c+792];
	fma.rn.f64 	%fd1288, %fd1287, %fd69, %fd1286;
	ld.shared.f64 	%fd1289, [_ZZ34grid_kernel_partitioned_stripminedPKdS0_PKidPdPlPiilE3s_d+72];
	sub.f64 	%fd1290, %fd1288, %fd1289;
	abs.f64 	%fd1291, %fd1290;
	ld.shared.f64 	%fd1292, [_ZZ34grid_kernel_partitioned_stripminedPKdS0_PKidPdPlPiilE3s_e+72];
	setp.gt.f64 	%p115, %fd1291, %fd1292;
	@%p115 bra 	$L__BB0_209;
	atom.shared.add.u32 	%r6, [_ZZ34grid_kernel_partitioned_stripminedPKdS0_PKidPdPlPiilE11local_count], 1;
	setp.gt.s32 	%p116, %r6, 127;
	@%p116 bra 	$L__BB0_209;
	mov.u32 	%r337, _ZZ34grid_kernel_partitioned_stripminedPKdS0_PKidPdPlPiilE7local_x;
	mad.lo.s32 	%r338, %r6, 80, %r337;
	st.shared.f64 	[%r338], %fd2;
	st.shared.f64 	[%r338+8], %fd77;
	st.shared.f64 	[%r338+16], %fd76;
	st.shared.f64 	[%r338+24], %fd75;
	st.shared.f64 	[%r338+32], %fd74;
	st.shared.f64 	[%r338+40], %fd73;
	st.shared.f64 	[%r338+48], %fd72;
	st.shared.f64 	[%r338+56], %fd71;
	st.shared.f64 	[%r338+64], %fd70;
	st.shared.f64 	[%r338+72], %fd69;
	shl.b64 	%rd592, %rd7, 2;
	add.s64 	%rd593, %rd8, %rd592;
	add.s64 	%rd594, %rd593, %rd692;
	shl.b32 	%r339, %r6, 3;
	mov.u32 	%r340, _ZZ34grid_kernel_partitioned_stripminedPKdS0_PKidPdPlPiilE7local_k;
	add.s32 	%r341, %r340, %r339;
	st.shared.u64 	[%r341], %rd594;
$L__BB0_209:
	add.s64 	%rd280, %rd9, %rd692;
	setp.ge.s64 	%p117, %rd280, %rd439;
	@%p117 bra 	$L__BB0_329;
	or.b64  	%rd595, %rd280, %rd12;
	and.b64  	%rd596, %rd595, -4294967296;
	setp.ne.s64 	%p118, %rd596, 0;
	@%p118 bra 	$L__BB0_212;
	cvt.u32.u64 	%r342, %rd12;
	cvt.u32.u64 	%r343, %rd280;
	div.u32 	%r344, %r343, %r342;
	mul.lo.s32 	%r345, %r344, %r342;
	sub.s32 	%r346, %r343, %r345;
	cvt.u64.u32 	%rd778, %r344;
	cvt.u64.u32 	%rd779, %r346;
	bra.uni 	$L__BB0_213;
$L__BB0_212:
	div.s64 	%rd778, %rd280, %rd12;
	mul.lo.s64 	%rd597, %rd778, %rd12;
	sub.s64 	%rd779, %rd280, %rd597;
$L__BB0_213:
	cvt.u32.u64 	%r347, %rd779;
	cvt.rn.f64.s32 	%fd1293, %r347;
	fma.rn.f64 	%fd78, %fd4, %fd1293, %fd3;
	or.b64  	%rd598, %rd778, %rd19;
	and.b64  	%rd599, %rd598, -4294967296;
	setp.ne.s64 	%p119, %rd599, 0;
	@%p119 bra 	$L__BB0_215;
	cvt.u32.u64 	%r348, %rd19;
	cvt.u32.u64 	%r349, %rd778;
	div.u32 	%r350, %r349, %r348;
	mul.lo.s32 	%r351, %r350, %r348;
	sub.s32 	%r352, %r349, %r351;
	cvt.u64.u32 	%rd780, %r350;
	cvt.u64.u32 	%rd781, %r352;
	bra.uni 	$L__BB0_216;
$L__BB0_215:
	div.s64 	%rd780, %rd778, %rd19;
	mul.lo.s64 	%rd600, %rd780, %rd19;
	sub.s64 	%rd781, %rd778, %rd600;
$L__BB0_216:
	cvt.u32.u64 	%r353, %rd781;
	cvt.rn.f64.s32 	%fd1294, %r353;
	fma.rn.f64 	%fd79, %fd7, %fd1294, %fd6;
	or.b64  	%rd601, %rd780, %rd26;
	and.b64  	%rd602, %rd601, -4294967296;
	setp.ne.s64 	%p120, %rd602, 0;
	@%p120 bra 	$L__BB0_218;
	cvt.u32.u64 	%r354, %rd26;
	cvt.u32.u64 	%r355, %rd780;
	div.u32 	%r356, %r355, %r354;
	mul.lo.s32 	%r357, %r356, %r354;
	sub.s32 	%r358, %r355, %r357;
	cvt.u64.u32 	%rd782, %r356;
	cvt.u64.u32 	%rd783, %r358;
	bra.uni 	$L__BB0_219;
$L__BB0_218:
	div.s64 	%rd782, %rd780, %rd26;
	mul.lo.s64 	%rd603, %rd782, %rd26;
	sub.s64 	%rd783, %rd780, %rd603;
$L__BB0_219:
	cvt.u32.u64 	%r359, %rd783;
	cvt.rn.f64.s32 	%fd1295, %r359;
	fma.rn.f64 	%fd80, %fd10, %fd1295, %fd9;
	or.b64  	%rd604, %rd782, %rd33;
	and.b64  	%rd605, %rd604, -4294967296;
	setp.ne.s64 	%p121, %rd605, 0;
	@%p121 bra 	$L__BB0_221;
	cvt.u32.u64 	%r360, %rd33;
	cvt.u32.u64 	%r361, %rd782;
	div.u32 	%r362, %r361, %r360;
	mul.lo.s32 	%r363, %r362, %r360;
	sub.s32 	%r364, %r361, %r363;
	cvt.u64.u32 	%rd784, %r362;
	cvt.u64.u32 	%rd785, %r364;
	bra.uni 	$L__BB0_222;
$L__BB0_221:
	div.s64 	%rd784, %rd782, %rd33;
	mul.lo.s64 	%rd606, %rd784, %rd33;
	sub.s64 	%rd785, %rd782, %rd606;
$L__BB0_222:
	cvt.u32.u64 	%r365, %rd785;
	cvt.rn.f64.s32 	%fd1296, %r365;
	fma.rn.f64 	%fd81, %fd13, %fd1296, %fd12;
	or.b64  	%rd607, %rd784, %rd40;
	and.b64  	%rd608, %rd607, -4294967296;
	setp.ne.s64 	%p122, %rd608, 0;
	@%p122 bra 	$L__BB0_224;
	cvt.u32.u64 	%r366, %rd40;
	cvt.u32.u64 	%r367, %rd784;
	div.u32 	%r368, %r367, %r366;
	mul.lo.s32 	%r369, %r368, %r366;
	sub.s32 	%r370, %r367, %r369;
	cvt.u64.u32 	%rd786, %r368;
	cvt.u64.u32 	%rd787, %r370;
	bra.uni 	$L__BB0_225;
$L__BB0_224:
	div.s64 	%rd786, %rd784, %rd40;
	mul.lo.s64 	%rd609, %rd786, %rd40;
	sub.s64 	%rd787, %rd784, %rd609;
$L__BB0_225:
	cvt.u32.u64 	%r371, %rd787;
	cvt.rn.f64.s32 	%fd1297, %r371;
	fma.rn.f64 	%fd82, %fd16, %fd1297, %fd15;
	or.b64  	%rd610, %rd786, %rd47;
	and.b64  	%rd611, %rd610, -4294967296;
	setp.ne.s64 	%p123, %rd611, 0;
	@%p123 bra 	$L__BB0_227;
	cvt.u32.u64 	%r372, %rd47;
	cvt.u32.u64 	%r373, %rd786;
	div.u32 	%r374, %r373, %r372;
	mul.lo.s32 	%r375, %r374, %r372;
	sub.s32 	%r376, %r373, %r375;
	cvt.u64.u32 	%rd788, %r374;
	cvt.u64.u32 	%rd789, %r376;
	bra.uni 	$L__BB0_228;
$L__BB0_227:
	div.s64 	%rd788, %rd786, %rd47;
	mul.lo.s64 	%rd612, %rd788, %rd47;
	sub.s64 	%rd789, %rd786, %rd612;
$L__BB0_228:
	cvt.u32.u64 	%r377, %rd789;
	cvt.rn.f64.s32 	%fd1298, %r377;
	fma.rn.f64 	%fd83, %fd19, %fd1298, %fd18;
	or.b64  	%rd613, %rd788, %rd54;
	and.b64  	%rd614, %rd613, -4294967296;
	setp.ne.s64 	%p124, %rd614, 0;
	@%p124 bra 	$L__BB0_230;
	cvt.u32.u64 	%r378, %rd54;
	cvt.u32.u64 	%r379, %rd788;
	div.u32 	%r380, %r379, %r378;
	mul.lo.s32 	%r381, %r380, %r378;
	sub.s32 	%r382, %r379, %r381;
	cvt.u64.u32 	%rd790, %r380;
	cvt.u64.u32 	%rd791, %r382;
	bra.uni 	$L__BB0_231;
$L__BB0_230:
	div.s64 	%rd790, %rd788, %rd54;
	mul.lo.s64 	%rd615, %rd790, %rd54;
	sub.s64 	%rd791, %rd788, %rd615;
$L__BB0_231:
	cvt.u32.u64 	%r383, %rd791;
	cvt.rn.f64.s32 	%fd1299, %r383;
	fma.rn.f64 	%fd84, %fd22, %fd1299, %fd21;
	or.b64  	%rd616, %rd790, %rd61;
	and.b64  	%rd617, %rd616, -4294967296;
	setp.ne.s64 	%p125, %rd617, 0;
	@%p125 bra 	$L__BB0_233;
	cvt.u32.u64 	%r384, %rd61;
	cvt.u32.u64 	%r385, %rd790;
	div.u32 	%r386, %r385, %r384;
	mul.lo.s32 	%r387, %r386, %r384;
	sub.s32 	%r388, %r385, %r387;
	cvt.u64.u32 	%rd792, %r386;
	cvt.u64.u32 	%rd793, %r388;
	bra.uni 	$L__BB0_234;
$L__BB0_233:
	div.s64 	%rd792, %rd790, %rd61;
	mul.lo.s64 	%rd618, %rd792, %rd61;
	sub.s64 	%rd793, %rd790, %rd618;
$L__BB0_234:
	cvt.u32.u64 	%r389, %rd793;
	cvt.rn.f64.s32 	%fd1300, %r389;
	fma.rn.f64 	%fd85, %fd25, %fd1300, %fd24;
	or.b64  	%rd619, %rd792, %rd68;
	and.b64  	%rd620, %rd619, -4294967296;
	setp.ne.s64 	%p126, %rd620, 0;
	@%p126 bra 	$L__BB0_236;
	cvt.u32.u64 	%r390, %rd68;
	cvt.u32.u64 	%r391, %rd792;
	rem.u32 	%r392, %r391, %r390;
	cvt.u64.u32 	%rd794, %r392;
	bra.uni 	$L__BB0_237;
$L__BB0_236:
	rem.s64 	%rd794, %rd792, %rd68;
$L__BB0_237:
	cvt.u32.u64 	%r393, %rd794;
	cvt.rn.f64.s32 	%fd1301, %r393;
	fma.rn.f64 	%fd86, %fd28, %fd1301, %fd27;
	fma.rn.f64 	%fd1302, %fd31, %fd86, %fd30;
	fma.rn.f64 	%fd1303, %fd32, %fd85, %fd1302;
	fma.rn.f64 	%fd1304, %fd33, %fd84, %fd1303;
	fma.rn.f64 	%fd1305, %fd34, %fd83, %fd1304;
	fma.rn.f64 	%fd1306, %fd35, %fd82, %fd1305;
	fma.rn.f64 	%fd1307, %fd36, %fd81, %fd1306;
	fma.rn.f64 	%fd1308, %fd37, %fd80, %fd1307;
	fma.rn.f64 	%fd1309, %fd38, %fd79, %fd1308;
	fma.rn.f64 	%fd1310, %fd39, %fd78, %fd1309;
	sub.f64 	%fd1311, %fd1310, %fd40;
	abs.f64 	%fd1312, %fd1311;
	setp.gt.f64 	%p127, %fd1312, %fd41;
	@%p127 bra 	$L__BB0_249;
	ld.shared.f64 	%fd1313, [_ZZ34grid_kernel_partitioned_stripminedPKdS0_PKidPdPlPiilE3s_c+80];
	ld.shared.f64 	%fd1314, [_ZZ34grid_kernel_partitioned_stripminedPKdS0_PKidPdPlPiilE3s_c+88];
	mul.f64 	%fd1315, %fd1314, %fd86;
	fma.rn.f64 	%fd1316, %fd1313, %fd2, %fd1315;
	ld.shared.f64 	%fd1317, [_ZZ34grid_kernel_partitioned_stripminedPKdS0_PKidPdPlPiilE3s_c+96];
	fma.rn.f64 	%fd1318, %fd1317, %fd85, %fd1316;
	ld.shared.f64 	%fd1319, [_ZZ34grid_kernel_partitioned_stripminedPKdS0_PKidPdPlPiilE3s_c+104];
	fma.rn.f64 	%fd1320, %fd1319, %fd84, %fd1318;
	ld.shared.f64 	%fd1321, [_ZZ34grid_kernel_partitioned_stripminedPKdS0_PKidPdPlPiilE3s_c+112];
	fma.rn.f64 	%fd1322, %fd1321, %fd83, %fd1320;
	ld.shared.f64 	%fd1323, [_ZZ34grid_kernel_partitioned_stripminedPKdS0_PKidPdPlPiilE3s_c+120];
	fma.rn.f64 	%fd1324, %fd1323, %fd82, %fd1322;
	ld.shared.f64 	%fd1325, [_ZZ34grid_kernel_partitioned_stripminedPKdS0_PKidPdPlPiilE3s_c+128];
	fma.rn.f64 	%fd1326, %fd1325, %fd81, %fd1324;
	ld.shared.f64 	%fd1327, [_ZZ34grid_kernel_partitioned_stripminedPKdS0_PKidPdPlPiilE3s_c+136];
	fma.rn.f64 	%fd1328, %fd1327, %fd80, %fd1326;
	ld.shared.f64 	%fd1329, [_ZZ34grid_kernel_partitioned_stripminedPKdS0_PKidPdPlPiilE3s_c+144];
	fma.rn.f64 	%fd1330, %fd1329, %fd79, %fd1328;
	ld.shared.f64 	%fd1331, [_ZZ34grid_kernel_partitioned_stripminedPKdS0_PKidPdPlPiilE3s_c+152];
	fma.rn.f64 	%fd1332, %fd1331, %fd78, %fd1330;
	ld.shared.f64 	%fd1333, [_ZZ34grid_kernel_partitioned_stripminedPKdS0_PKidPdPlPiilE3s_d+8];
	sub.f64 	%fd1334, %fd1332, %fd1333;
	abs.f64 	%fd1335, %fd1334;
	ld.shared.f64 	%fd1336, [_ZZ34grid_kernel_partitioned_stripminedPKdS0_PKidPdPlPiilE3s_e+8];
	setp.gt.f64 	%p128, %fd1335, %fd1336;
	@%p128 bra 	$L__BB0_249;
	ld.shared.f64 	%fd1337, [_ZZ34grid_kernel_partitioned_stripminedPKdS0_PKidPdPlPiilE3s_c+160];
	ld.shared.f64 	%fd1338, [_ZZ34grid_kernel_partitioned_stripminedPKdS0_PKidPdPlPiilE3s_c+168];
	mul.f64 	%fd1339, %fd1338, %fd86;
	fma.rn.f64 	%fd1340, %fd1337, %fd2, %fd1339;
	ld.shared.f64 	%fd1341, [_ZZ34grid_kernel_partitioned_stripminedPKdS0_PKidPdPlPiilE3s_c+176];
	fma.rn.f64 	%fd1342, %fd1341, %fd85, %fd1340;
	ld.shared.f64 	%fd1343, [_ZZ34grid_kernel_partitioned_stripminedPKdS0_PKidPdPlPiilE3s_c+184];
	fma.rn.f64 	%fd1344, %fd1343, %fd84, %fd1342;
	ld.shared.f64 	%fd1345, [_ZZ34grid_kernel_partitioned_stripminedPKdS0_PKidPdPlPiilE3s_c+192];
	fma.rn.f64 	%fd1346, %fd1345, %fd83, %fd1344;
	ld.shared.f64 	%fd1347, [_ZZ34grid_kernel_partitioned_stripminedPKdS0_PKidPdPlPiilE3s_c+200];
	fma.rn.f64 	%fd1348, %fd1347, %fd82, %fd1346;
	ld.shared.f64 	%fd1349, [_ZZ34grid_kernel_partitioned_stripminedPKdS0_PKidPdPlPiilE3s_c+208];
	fma.rn.f64 	%fd1350, %fd1349, %fd81, %fd1348;
	ld.shared.f64 	%fd1351, [_ZZ34grid_kernel_partitioned_stripminedPKdS0_PKidPdPlPiilE3s_c+216];
	fma.rn.f64 	%fd1352, %fd1351, %fd80, %fd1350;
	ld.shared.f64 	%fd1353, [_ZZ34grid_kernel_partitioned_stripminedPKdS0_PKidPdPlPiilE3s_c+224];
	fma.rn.f64 	%fd1354, %fd1353, %fd79, %fd1352;
	ld.shared.f64 	%fd1355, [_ZZ34grid_kernel_partitioned_stripminedPKdS0_PKidPdPlPiilE3s_c+232];
	fma.rn.f64 	%fd1356, %fd1355, %fd78, %fd1354;
	ld.shared.f64 	%fd1357, [_ZZ34grid_kernel_partitioned_stripminedPKdS0_PKidPdPlPiilE3s_d+16];
	sub.f64 	%fd1358, %fd1356, %fd1357;
	abs.f64 	%fd1359, %fd1358;
	ld.shared.f64 	%fd1360, [_ZZ34grid_kernel_partitioned_stripminedPKdS0_PKidPdPlPiilE3s_e+16];
	setp.gt.f64 	%p129, %fd1359, %fd1360;
	@%p129 bra 	$L__BB0_249;
	ld.shared.f64 	%fd1361, [_ZZ34grid_kernel_partitioned_stripminedPKdS0_PKidPdPlPiilE3s_c+240];
	ld.shared.f64 	%fd1362, [_ZZ34grid_kernel_partitioned_stripminedPKdS0_PKidPdPlPiilE3s_c+248];
	mul.f64 	%fd1363, %fd1362, %fd86;
	fma.rn.f64 	%fd1364, %fd1361, %fd2, %fd1363;
	ld.shared.f64 	%fd1365, [_ZZ34grid_kernel_partitioned_stripminedPKdS0_PKidPdPlPiilE3s_c+256];
	fma.rn.f64 	%fd1366, %fd1365, %fd85, %fd1364;
	ld.shared.f64 	%fd1367, [_ZZ34grid_kernel_partitioned_stripminedPKdS0_PKidPdPlPiilE3s_c+264];
	fma.rn.f64 	%fd1368, %fd1367, %fd84, %fd1366;
	ld.shared.f64 	%fd1369, [_ZZ34grid_kernel_partitioned_stripminedPKdS0_PKidPdPlPiilE3s_c+272];
	fma.rn.f64 	%fd1370, %fd1369, %fd83, %fd1368;
	ld.shared.f64 	%fd1371, [_ZZ34grid_kernel_partitioned_stripminedPKdS0_PKidPdPlPiilE3s_c+280];
	fma.rn.f64 	%fd1372, %fd1371, %fd82, %fd1370;
	ld.shared.f64 	%fd1373, [_ZZ34grid_kernel_partitioned_stripminedPKdS0_PKidPdPlPiilE3s_c+288];
	fma.rn.f64 	%fd1374, %fd1373, %fd81, %fd1372;
	ld.shared.f64 	%fd1375, [_ZZ34grid_kernel_partitioned_stripminedPKdS0_PKidPdPlPiilE3s_c+296];
	fma.rn.f64 	%fd1376, %fd1375, %fd80, %fd1374;
	ld.shared.f64 	%fd1377, [_ZZ34grid_kernel_partitioned_stripminedPKdS0_PKidPdPlPiilE3s_c+304];
	fma.rn.f64 	%fd1378, %fd1377, %fd79, %fd1376;
	ld.shared.f64 	%fd1379, [_ZZ34grid_kernel_partitioned_stripminedPKdS0_PKidPdPlPiilE3s_c+312];
	fma.rn.f64 	%fd1380, %fd1379, %fd78, %fd1378;
	ld.shared.f64 	%fd1381, [_ZZ34grid_kernel_partitioned_stripminedPKdS0_PKidPdPlPiilE3s_d+24];
	sub.f64 	%fd1382, %fd1380, %fd1381;
	abs.f64 	%fd1383, %fd1382;
	ld.shared.f64 	%fd1384, [_ZZ34grid_kernel_partitioned_stripminedPKdS0_PKidPdPlPiilE3s_e+24];
	setp.gt.f64 	%p130, %fd1383, %fd1384;
	@%p130 bra 	$L__BB0_249;
	ld.shared.f64 	%fd1385, [_ZZ34grid_kernel_partitioned_stripminedPKdS0_PKidPdPlPiilE3s_c+320];
	ld.shared.f64 	%fd1386, [_ZZ34grid_kernel_partitioned_stripminedPKdS0_PKidPdPlPiilE3s_c+328];
	mul.f64 	%fd1387, %fd1386, %fd86;
	fma.rn.f64 	%fd1388, %fd1385, %fd2, %fd1387;
	ld.shared.f64 	%fd1389, [_ZZ34grid_kernel_partitioned_stripminedPKdS0_PKidPdPlPiilE3s_c+336];
	fma.rn.f64 	%fd1390, %fd1389, %fd85, %fd1388;
	ld.shared.f64 	%fd1391, [_ZZ34grid_kernel_partitioned_stripminedPKdS0_PKidPdPlPiilE3s_c+344];
	fma.rn.f64 	%fd1392, %fd1391, %fd84, %fd1390;
	ld.shared.f64 	%fd1393, [_ZZ34grid_kernel_partitioned_stripminedPKdS0_PKidPdPlPiilE3s_c+352];
	fma.rn.f64 	%fd1394, %fd1393, %fd83, %fd1392;
	ld.shared.f64 	%fd1395, [_ZZ34grid_kernel_partitioned_stripminedPKdS0_PKidPdPlPiilE3s_c+360];
	fma.rn.f64 	%fd1396, %fd1395, %fd82, %fd1394;
	ld.shared.f64 	%fd1397, [_ZZ34grid_kernel_partitioned_stripminedPKdS0_PKidPdPlPiilE3s_c+368];
	fma.rn.f64 	%fd1398, %fd1397, %fd81, %fd1396;
	ld.shared.f64 	%fd1399, [_ZZ34grid_kernel_partitioned_stripminedPKdS0_PKidPdPlPiilE3s_c+376];
	fma.rn.f64 	%fd1400, %fd1399, %fd80, %fd1398;
	ld.shared.f64 	%fd1401, [_ZZ34grid_kernel_partitioned_stripminedPKdS0_PKidPdPlPiilE3s_c+384];
	fma.rn.f64 	%fd1402, %fd1401, %fd79, %fd1400;
	ld.shared.f64 	%fd1403, [_ZZ34grid_kernel_partitioned_stripminedPKdS0_PKidPdPlPiilE3s_c+392];
	fma.rn.f64 	%fd1404, %fd1403, %fd78, %fd1402;
	ld.shared.f64 	%fd1405, [_ZZ34grid_kernel_partitioned_stripminedPKdS0_PKidPdPlPiilE3s_d+32];
	sub.f64 	%fd1406, %fd1404, %fd1405;
	abs.f64 	%fd1407, %fd1406;
	ld.shared.f64 	%fd1408, [_ZZ34grid_kernel_partitioned_stripminedPKdS0_PKidPdPlPiilE3s_e+32];
	setp.gt.f64 	%p131, %fd1407, %fd1408;
	@%p131 bra 	$L__BB0_249;
	ld.shared.f64 	%fd1409, [_ZZ34grid_kernel_partitioned_stripminedPKdS0_PKidPdPlPiilE3s_c+400];
	ld.shared.f64 	%fd1410, [_ZZ34grid_kernel_partitioned_stripminedPKdS0_PKidPdPlPiilE3s_c+408];
	mul.f64 	%fd1411, %fd1410, %fd86;
	fma.rn.f64 	%fd1412, %fd1409, %fd2, %fd1411;
	ld.shared.f64 	%fd1413, [_ZZ34grid_kernel_partitioned_stripminedPKdS0_PKidPdPlPiilE3s_c+416];
	fma.rn.f64 	%fd1414, %fd1413, %fd85, %fd1412;
	ld.shared.f64 	%fd1415, [_ZZ34grid_kernel_partitioned_stripminedPKdS0_PKidPdPlPiilE3s_c+424];
	fma.rn.f64 	%fd1416, %fd1415, %fd84, %fd1414;
	ld.shared.f64 	%fd1417, [_ZZ34grid_kernel_partitioned_stripminedPKdS0_PKidPdPlPiilE3s_c+432];
	fma.rn.f64 	%fd1418, %fd1417, %fd83, %fd1416;
	ld.shared.f64 	%fd1419, [_ZZ34grid_kernel_partitioned_stripminedPKdS0_PKidPdPlPiilE3s_c+440];
	fma.rn.f64 	%fd1420, %fd1419, %fd82, %fd1418;
	ld.shared.f64 	%fd1421, [_ZZ34grid_kernel_partitioned_stripminedPKdS0_PKidPdPlPiilE3s_c+448];
	fma.rn.f64 	%fd1422, %fd1421, %fd81, %fd1420;
	ld.shared.f64 	%fd1423, [_ZZ34grid_kernel_partitioned_stripminedPKdS0_PKidPdPlPiilE3s_c+456];
	fma.rn.f64 	%fd1424, %fd1423, %fd80, %fd1422;
	ld.shared.f64 	%fd1425, [_ZZ34grid_kernel_partitioned_stripminedPKdS0_PKidPdPlPiilE3s_c+464];
	fma.rn.f64 	%fd1426, %fd1425, %fd79, %fd1424;
	ld.shared.f64 	%fd1427, [_ZZ34grid_kernel_partitioned_stripminedPKdS0_PKidPdPlPiilE3s_c+472];
	fma.rn.f64 	%fd1428, %fd1427, %fd78, %fd1426;
	ld.shared.f64 	%fd1429, [_ZZ34grid_kernel_partitioned_stripminedPKdS0_PKidPdPlPiilE3s_d+40];
	sub.f64 	%fd1430, %fd1428, %fd1429;
	abs.f64 	%fd1431, %fd1430;
	ld.shared.f64 	%fd1432, [_ZZ34grid_kernel_partitioned_stripminedPKdS0_PKidPdPlPiilE3s_e+40];
	setp.gt.f64 	%p132, %fd1431, %fd1432;
	@%p132 bra 	$L__BB0_249;
	ld.shared.f64 	%fd1433, [_ZZ34grid_kernel_partitioned_stripminedPKdS0_PKidPdPlPiilE3s_c+480];
	ld.shared.f64 	%fd1434, [_ZZ34grid_kernel_partitioned_stripminedPKdS0_PKidPdPlPiilE3s_c+488];
	mul.f64 	%fd1435, %fd1434, %fd86;
	fma.rn.f64 	%fd1436, %fd1433, %fd2, %fd1435;
	ld.shared.f64 	%fd1437, [_ZZ34grid_kernel_partitioned_stripminedPKdS0_PKidPdPlPiilE3s_c+496];
	fma.rn.f64 	%fd1438, %fd1437, %fd85, %fd1436;
	ld.shared.f64 	%fd1439, [_ZZ34grid_kernel_partitioned_stripminedPKdS0_PKidPdPlPiilE3s_c+504];
	fma.rn.f64 	%fd1440, %fd1439, %fd84, %fd1438;
	ld.shared.f64 	%fd1441, [_ZZ34grid_kernel_partitioned_stripminedPKdS0_PKidPdPlPiilE3s_c+512];
	fma.rn.f64 	%fd1442, %fd1441, %fd83, %fd1440;
	ld.shared.f64 	%fd1443, [_ZZ34grid_kernel_partitioned_stripminedPKdS0_PKidPdPlPiilE3s_c+520];
	fma.rn.f64 	%fd1444, %fd1443, %fd82, %fd1442;
	ld.shared.f64 	%fd1445, [_ZZ34grid_kernel_partitioned_stripminedPKdS0_PKidPdPlPiilE3s_c+528];
	fma.rn.f64 	%fd1446, %fd1445, %fd81, %fd1444;
	ld.shared.f64 	%fd1447, [_ZZ34grid_kernel_partitioned_stripminedPKdS0_PKidPdPlPiilE3s_c+536];
	fma.rn.f64 	%fd1448, %fd1447, %fd80, %fd1446;
	ld.shared.f64 	%fd1449, [_ZZ34grid_kernel_partitioned_stripminedPKdS0_PKidPdPlPiilE3s_c+544];
	fma.rn.f64 	%fd1450, %fd1449, %fd79, %fd1448;
	ld.shared.f64 	%fd1451, [_ZZ34grid_kernel_partitioned_stripminedPKdS0_PKidPdPlPiilE3s_c+552];
	fma.rn.f64 	%fd1452, %fd1451, %fd78, %fd1450;
	ld.shared.f64 	%fd1453, [_ZZ34grid_kernel_partitioned_stripminedPKdS0_PKidPdPlPiilE3s_d+48];
	sub.f64 	%fd1454, %fd1452, %fd1453;
	abs.f64 	%fd1455, %fd1454;
	ld.shared.f64 	%fd1456, [_ZZ34grid_kernel_partitioned_stripminedPKdS0_PKidPdPlPiilE3s_e+48];
	setp.gt.f64 	%p133, %fd1455, %fd1456;
	@%p133 bra 	$L__BB0_249;
	ld.shared.f64 	%fd1457, [_ZZ34grid_kernel_partitioned_stripminedPKdS0_PKidPdPlPiilE3s_c+560];
	ld.shared.f64 	%fd1458, [_ZZ34grid_kernel_partitioned_stripminedPKdS0_PKidPdPlPiilE3s_c+568];
	mul.f64 	%fd1459, %fd1458, %fd86;
	fma.rn.f64 	%fd1460, %fd1457, %fd2, %fd1459;
	ld.shared.f64 	%fd1461, [_ZZ34grid_kernel_partitioned_stripminedPKdS0_PKidPdPlPiilE3s_c+576];
	fma.rn.f64 	%fd1462, %fd1461, %fd85, %fd1460;
	ld.shared.f64 	%fd1463, [_ZZ34grid_kernel_partitioned_stripminedPKdS0_PKidPdPlPiilE3s_c+584];
	fma.rn.f64 	%fd1464, %fd1463, %fd84, %fd1462;
	ld.shared.f64 	%fd1465, [_ZZ34grid_kernel_partitioned_stripminedPKdS0_PKidPdPlPiilE3s_c+592];
	fma.rn.f64 	%fd1466, %fd1465, %fd83, %fd1464;
	ld.shared.f64 	%fd1467, [_ZZ34grid_kernel_partitioned_stripminedPKdS0_PKidPdPlPiilE3s_c+600];
	fma.rn.f64 	%fd1468, %fd1467, %fd82, %fd1466;
	ld.shared.f64 	%fd1469, [_ZZ34grid_kernel_partitioned_stripminedPKdS0_PKidPdPlPiilE3s_c+608];
	fma.rn.f64 	%fd1470, %fd1469, %fd81, %fd1468;
	ld.shared.f64 	%fd1471, [_ZZ34grid_kernel_partitioned_stripminedPKdS0_PKidPdPlPiilE3s_c+616];
	fma.rn.f64 	%fd1472, %fd1471, %fd80, %fd1470;
	ld.shared.f64 	%fd1473, [_ZZ34grid_kernel_partitioned_stripminedPKdS0_PKidPdPlPiilE3s_c+624];
	fma.rn.f64 	%fd1474, %fd1473, %fd79, %fd1472;
	ld.shared.f64 	%fd1475, [_ZZ34grid_kernel_partitioned_stripminedPKdS0_PKidPdPlPiilE3s_c+632];
	fma.rn.f64 	%fd1476, %fd1475, %fd78, %fd1474;
	ld.shared.f64 	%fd1477, [_ZZ34grid_kernel_partitioned_stripminedPKdS0_PKidPdPlPiilE3s_d+56];
	sub.f64 	%fd1478, %fd1476, %fd1477;
	abs.f64 	%fd1479, %fd1478;
	ld.shared.f64 	%fd1480, [_ZZ34grid_kernel_partitioned_stripminedPKdS0_PKidPdPlPiilE3s_e+56];
	setp.gt.f64 	%p134, %fd1479, %fd1480;
	@%p134 bra 	$L__BB0_249;
	ld.shared.f64 	%fd1481, [_ZZ34grid_kernel_partitioned_stripminedPKdS0_PKidPdPlPiilE3s_c+640];
	ld.shared.f64 	%fd1482, [_ZZ34grid_kernel_partitioned_stripminedPKdS0_PKidPdPlPiilE3s_c+648];
	mul.f64 	%fd1483, %fd1482, %fd86;
	fma.rn.f64 	%fd1484, %fd1481, %fd2, %fd1483;
	ld.shared.f64 	%fd1485, [_ZZ34grid_kernel_partitioned_stripminedPKdS0_PKidPdPlPiilE3s_c+656];
	fma.rn.f64 	%fd1486, %fd1485, %fd85, %fd1484;
	ld.shared.f64 	%fd1487, [_ZZ34grid_kernel_partitioned_stripminedPKdS0_PKidPdPlPiilE3s_c+664];
	fma.rn.f64 	%fd1488, %fd1487, %fd84, %fd1486;
	ld.shared.f64 	%fd1489, [_ZZ34grid_kernel_partitioned_stripminedPKdS0_PKidPdPlPiilE3s_c+672];
	fma.rn.f64 	%fd1490, %fd1489, %fd83, %fd1488;
	ld.shared.f64 	%fd1491, [_ZZ34grid_kernel_partitioned_stripminedPKdS0_PKidPdPlPiilE3s_c+680];
	fma.rn.f64 	%fd1492, %fd1491, %fd82, %fd1490;
	ld.shared.f64 	%fd1493, [_ZZ34grid_kernel_partitioned_stripminedPKdS0_PKidPdPlPiilE3s_c+688];
	fma.rn.f64 	%fd1494, %fd1493, %fd81, %fd1492;
	ld.shared.f64 	%fd1495, [_ZZ34grid_kernel_partitioned_stripminedPKdS0_PKidPdPlPiilE3s_c+696];
	fma.rn.f64 	%fd1496, %fd1495, %fd80, %fd1494;
	ld.shared.f64 	%fd1497, [_ZZ34grid_kernel_partitioned_stripminedPKdS0_PKidPdPlPiilE3s_c+704];
	fma.rn.f64 	%fd1498, %fd1497, %fd79, %fd1496;
	ld.shared.f64 	%fd1499, [_ZZ34grid_kernel_partitioned_stripminedPKdS0_PKidPdPlPiilE3s_c+712];
	fma.rn.f64 	%fd1500, %fd1499, %fd78, %fd1498;
	ld.shared.f64 	%fd1501, [_ZZ34grid_kernel_partitioned_stripminedPKdS0_PKidPdPlPiilE3s_d+64];
	sub.f64 	%fd1502, %fd1500, %fd1501;
	abs.f64 	%fd1503, %fd1502;
	ld.shared.f64 	%fd1504, [_ZZ34grid_kernel_partitioned_stripminedPKdS0_PKidPdPlPiilE3s_e+64];
	setp.gt.f64 	%p135, %fd1503, %fd1504;
	@%p135 bra 	$L__BB0_249;
	ld.shared.f64 	%fd1505, [_ZZ34grid_kernel_partitioned_stripminedPKdS0_PKidPdPlPiilE3s_c+720];
	ld.shared.f64 	%fd1506, [_ZZ34grid_kernel_partitioned_stripminedPKdS0_PKidPdPlPiilE3s_c+728];
	mul.f64 	%fd1507, %fd1506, %fd86;
	fma.rn.f64 	%fd1508, %fd1505, %fd2, %fd1507;
	ld.shared.f64 	%fd1509, [_ZZ34grid_kernel_partitioned_stripminedPKdS0_PKidPdPlPiilE3s_c+736];
	fma.rn.f64 	%fd1510, %fd1509, %fd85, %fd1508;
	ld.shared.f64 	%fd1511, [_ZZ34grid_kernel_partitioned_stripminedPKdS0_PKidPdPlPiilE3s_c+744];
	fma.rn.f64 	%fd1512, %fd1511, %fd84, %fd1510;
	ld.shared.f64 	%fd1513, [_ZZ34grid_kernel_partitioned_stripminedPKdS0_PKidPdPlPiilE3s_c+752];
	fma.rn.f64 	%fd1514, %fd1513, %fd83, %fd1512;
	ld.shared.f64 	%fd1515, [_ZZ34grid_kernel_partitioned_stripminedPKdS0_PKidPdPlPiilE3s_c+760];
	fma.rn.f64 	%fd1516, %fd1515, %fd82, %fd1514;
	ld.shared.f64 	%fd1517, [_ZZ34grid_kernel_partitioned_stripminedPKdS0_PKidPdPlPiilE3s_c+768];
	fma.rn.f64 	%fd1518, %fd1517, %fd81, %fd1516;
	ld.shared.f64 	%fd1519, [_ZZ34grid_kernel_partitioned_stripminedPKdS0_PKidPdPlPiilE3s_c+776];
	fma.rn.f64 	%fd1520, %fd1519, %fd80, %fd1518;
	ld.shared.f64 	%fd1521, [_ZZ34grid_kernel_partitioned_stripminedPKdS0_PKidPdPlPiilE3s_c+784];
	fma.rn.f64 	%fd1522, %fd1521, %fd79, %fd1520;
	ld.shared.f64 	%fd1523, [_ZZ34grid_kernel_partitioned_stripminedPKdS0_PKidPdPlPiilE3s_c+792];
	fma.rn.f64 	%fd1524, %fd1523, %fd78, %fd1522;
	ld.shared.f64 	%fd1525, [_ZZ34grid_kernel_partitioned_stripminedPKdS0_PKidPdPlPiilE3s_d+72];
	sub.f64 	%fd1526, %fd1524, %fd1525;
	abs.f64 	%fd1527, %fd1526;
	ld.shared.f64 	%fd1528, [_ZZ34grid_kernel_partitioned_stripminedPKdS0_PKidPdPlPiilE3s_e+72];
	setp.gt.f64 	%p136, %fd1527, %fd1528;
	@%p136 bra 	$L__BB0_249;
	atom.shared.add.u32 	%r7, [_ZZ34grid_kernel_partitioned_stripminedPKdS0_PKidPdPlPiilE11local_count], 1;
	setp.gt.s32 	%p137, %r7, 127;
	@%p137 bra 	$L__BB0_249;
	mov.u32 	%r394, _ZZ34grid_kernel_partitioned_stripminedPKdS0_PKidPdPlPiilE7local_x;
	mad.lo.s32 	%r395, %r7, 80, %r394;
	st.shared.f64 	[%r395], %fd2;
	st.shared.f64 	[%r395+8], %fd86;
	st.shared.f64 	[%r395+16], %fd85;
	st.shared.f64 	[%r395+24], %fd84;
	st.shared.f64 	[%r395+32], %fd83;
	st.shared.f64 	[%r395+40], %fd82;
	st.shared.f64 	[%r395+48], %fd81;
	st.shared.f64 	[%r395+56], %fd80;
	st.shared.f64 	[%r395+64], %fd79;
	st.shared.f64 	[%r395+72], %fd78;
	add.s64 	%rd621, %rd8, %rd9;
	add.s64 	%rd622, %rd621, %rd692;
	shl.b32 	%r396, %r7, 3;
	mov.u32 	%r397, _ZZ34grid_kernel_partitioned_stripminedPKdS0_PKidPdPlPiilE7local_k;
	add.s32 	%r398, %r397, %r396;
	st.shared.u64 	[%r398], %rd622;
$L__BB0_249:
	add.s64 	%rd332, %rd10, %rd692;
	setp.ge.s64 	%p138, %rd332, %rd439;
	@%p138 bra 	$L__BB0_329;
	or.b64  	%rd623, %rd332, %rd12;
	and.b64  	%rd624, %rd623, -4294967296;
	setp.ne.s64 	%p139, %rd624, 0;
	@%p139 bra 	$L__BB0_252;
	cvt.u32.u64 	%r399, %rd12;
	cvt.u32.u64 	%r400, %rd332;
	div.u32 	%r401, %r400, %r399;
	mul.lo.s32 	%r402, %r401, %r399;
	sub.s32 	%r403, %r400, %r402;
	cvt.u64.u32 	%rd795, %r401;
	cvt.u64.u32 	%rd796, %r403;
	bra.uni 	$L__BB0_253;
$L__BB0_252:
	div.s64 	%rd795, %rd332, %rd12;
	mul.lo.s64 	%rd625, %rd795, %rd12;
	sub.s64 	%rd796, %rd332, %rd625;
$L__BB0_253:
	cvt.u32.u64 	%r404, %rd796;
	cvt.rn.f64.s32 	%fd1529, %r404;
	fma.rn.f64 	%fd87, %fd4, %fd1529, %fd3;
	or.b64  	%rd626, %rd795, %rd19;
	and.b64  	%rd627, %rd626, -4294967296;
	setp.ne.s64 	%p140, %rd627, 0;
	@%p140 bra 	$L__BB0_255;
	cvt.u32.u64 	%r405, %rd19;
	cvt.u32.u64 	%r406, %rd795;
	div.u32 	%r407, %r406, %r405;
	mul.lo.s32 	%r408, %r407, %r405;
	sub.s32 	%r409, %r406, %r408;
	cvt.u64.u32 	%rd797, %r407;
	cvt.u64.u32 	%rd798, %r409;
	bra.uni 	$L__BB0_256;
$L__BB0_255:
	div.s64 	%rd797, %rd795, %rd19;
	mul.lo.s64 	%rd628, %rd797, %rd19;
	sub.s64 	%rd798, %rd795, %rd628;
$L__BB0_256:
	cvt.u32.u64 	%r410, %rd798;
	cvt.rn.f64.s32 	%fd1530, %r410;
	fma.rn.f64 	%fd88, %fd7, %fd1530, %fd6;
	or.b64  	%rd629, %rd797, %rd26;
	and.b64  	%rd630, %rd629, -4294967296;
	setp.ne.s64 	%p141, %rd630, 0;
	@%p141 bra 	$L__BB0_258;
	cvt.u32.u64 	%r411, %rd26;
	cvt.u32.u64 	%r412, %rd797;
	div.u32 	%r413, %r412, %r411;
	mul.lo.s32 	%r414, %r413, %r411;
	sub.s32 	%r415, %r412, %r414;
	cvt.u64.u32 	%rd799, %r413;
	cvt.u64.u32 	%rd800, %r415;
	bra.uni 	$L__BB0_259;
$L__BB0_258:
	div.s64 	%rd799, %rd797, %rd26;
	mul.lo.s64 	%rd631, %rd799, %rd26;
	sub.s64 	%rd800, %rd797, %rd631;
$L__BB0_259:
	cvt.u32.u64 	%r416, %rd800;
	cvt.rn.f64.s32 	%fd1531, %r416;
	fma.rn.f64 	%fd89, %fd10, %fd1531, %fd9;
	or.b64  	%rd632, %rd799, %rd33;
	and.b64  	%rd633, %rd632, -4294967296;
	setp.ne.s64 	%p142, %rd633, 0;
	@%p142 bra 	$L__BB0_261;
	cvt.u32.u64 	%r417, %rd33;
	cvt.u32.u64 	%r418, %rd799;
	div.u32 	%r419, %r418, %r417;
	mul.lo.s32 	%r420, %r419, %r417;
	sub.s32 	%r421, %r418, %r420;
	cvt.u64.u32 	%rd801, %r419;
	cvt.u64.u32 	%rd802, %r421;
	bra.uni 	$L__BB0_262;
$L__BB0_261:
	div.s64 	%rd801, %rd799, %rd33;
	mul.lo.s64 	%rd634, %rd801, %rd33;
	sub.s64 	%rd802, %rd799, %rd634;
$L__BB0_262:
	cvt.u32.u64 	%r422, %rd802;
	cvt.rn.f64.s32 	%fd1532, %r422;
	fma.rn.f64 	%fd90, %fd13, %fd1532, %fd12;
	or.b64  	%rd635, %rd801, %rd40;
	and.b64  	%rd636, %rd635, -4294967296;
	setp.ne.s64 	%p143, %rd636, 0;
	@%p143 bra 	$L__BB0_264;
	cvt.u32.u64 	%r423, %rd40;
	cvt.u32.u64 	%r424, %rd801;
	div.u32 	%r425, %r424, %r423;
	mul.lo.s32 	%r426, %r425, %r423;
	sub.s32 	%r427, %r424, %r426;
	cvt.u64.u32 	%rd803, %r425;
	cvt.u64.u32 	%rd804, %r427;
	bra.uni 	$L__BB0_265;
$L__BB0_264:
	div.s64 	%rd803, %rd801, %rd40;
	mul.lo.s64 	%rd637, %rd803, %rd40;
	sub.s64 	%rd804, %rd801, %rd637;
$L__BB0_265:
	cvt.u32.u64 	%r428, %rd804;
	cvt.rn.f64.s32 	%fd1533, %r428;
	fma.rn.f64 	%fd91, %fd16, %fd1533, %fd15;
	or.b64  	%rd638, %rd803, %rd47;
	and.b64  	%rd639, %rd638, -4294967296;
	setp.ne.s64 	%p144, %rd639, 0;
	@%p144 bra 	$L__BB0_267;
	cvt.u32.u64 	%r429, %rd47;
	cvt.u32.u64 	%r430, %rd803;
	div.u32 	%r431, %r430, %r429;
	mul.lo.s32 	%r432, %r431, %r429;
	sub.s32 	%r433, %r430, %r432;
	cvt.u64.u32 	%rd805, %r431;
	cvt.u64.u32 	%rd806, %r433;
	bra.uni 	$L__BB0_268;
$L__BB0_267:
	div.s64 	%rd805, %rd803, %rd47;
	mul.lo.s64 	%rd640, %rd805, %rd47;
	sub.s64 	%rd806, %rd803, %rd640;
$L__BB0_268:
	cvt.u32.u64 	%r434, %rd806;
	cvt.rn.f64.s32 	%fd1534, %r434;
	fma.rn.f64 	%fd92, %fd19, %fd1534, %fd18;
	or.b64  	%rd641, %rd805, %rd54;
	and.b64  	%rd642, %rd641, -4294967296;
	setp.ne.s64 	%p145, %rd642, 0;
	@%p145 bra 	$L__BB0_270;
	cvt.u32.u64 	%r435, %rd54;
	cvt.u32.u64 	%r436, %rd805;
	div.u32 	%r437, %r436, %r435;
	mul.lo.s32 	%r438, %r437, %r435;
	sub.s32 	%r439, %r436, %r438;
	cvt.u64.u32 	%rd807, %r437;
	cvt.u64.u32 	%rd808, %r439;
	bra.uni 	$L__BB0_271;
$L__BB0_270:
	div.s64 	%rd807, %rd805, %rd54;
	mul.lo.s64 	%rd643, %rd807, %rd54;
	sub.s64 	%rd808, %rd805, %rd643;
$L__BB0_271:
	cvt.u32.u64 	%r440, %rd808;
	cvt.rn.f64.s32 	%fd1535, %r440;
	fma.rn.f64 	%fd93, %fd22, %fd1535, %fd21;
	or.b64  	%rd644, %rd807, %rd61;
	and.b64  	%rd645, %rd644, -4294967296;
	setp.ne.s64 	%p146, %rd645, 0;
	@%p146 bra 	$L__BB0_273;
	cvt.u32.u64 	%r441, %rd61;
	cvt.u32.u64 	%r442, %rd807;
	div.u32 	%r443, %r442, %r441;
	mul.lo.s32 	%r444, %r443, %r441;
	sub.s32 	%r445, %r442, %r444;
	cvt.u64.u32 	%rd809, %r443;
	cvt.u64.u32 	%rd810, %r445;
	bra.uni 	$L__BB0_274;
$L__BB0_273:
	div.s64 	%rd809, %rd807, %rd61;
	mul.lo.s64 	%rd646, %rd809, %rd61;
	sub.s64 	%rd810, %rd807, %rd646;
$L__BB0_274:
	cvt.u32.u64 	%r446, %rd810;
	cvt.rn.f64.s32 	%fd1536, %r446;
	fma.rn.f64 	%fd94, %fd25, %fd1536, %fd24;
	or.b64  	%rd647, %rd809, %rd68;
	and.b64  	%rd648, %rd647, -4294967296;
	setp.ne.s64 	%p147, %rd648, 0;
	@%p147 bra 	$L__BB0_276;
	cvt.u32.u64 	%r447, %rd68;
	cvt.u32.u64 	%r448, %rd809;
	rem.u32 	%r449, %r448, %r447;
	cvt.u64.u32 	%rd811, %r449;
	bra.uni 	$L__BB0_277;
$L__BB0_276:
	rem.s64 	%rd811, %rd809, %rd68;
$L__BB0_277:
	cvt.u32.u64 	%r450, %rd811;
	cvt.rn.f64.s32 	%fd1537, %r450;
	fma.rn.f64 	%fd95, %fd28, %fd1537, %fd27;
	fma.rn.f64 	%fd1538, %fd31, %fd95, %fd30;
	fma.rn.f64 	%fd1539, %fd32, %fd94, %fd1538;
	fma.rn.f64 	%fd1540, %fd33, %fd93, %fd1539;
	fma.rn.f64 	%fd1541, %fd34, %fd92, %fd1540;
	fma.rn.f64 	%fd1542, %fd35, %fd91, %fd1541;
	fma.rn.f64 	%fd1543, %fd36, %fd90, %fd1542;
	fma.rn.f64 	%fd1544, %fd37, %fd89, %fd1543;
	fma.rn.f64 	%fd1545, %fd38, %fd88, %fd1544;
	fma.rn.f64 	%fd1546, %fd39, %fd87, %fd1545;
	sub.f64 	%fd1547, %fd1546, %fd40;
	abs.f64 	%fd1548, %fd1547;
	setp.gt.f64 	%p148, %fd1548, %fd41;
	@%p148 bra 	$L__BB0_289;
	ld.shared.f64 	%fd1549, [_ZZ34grid_kernel_partitioned_stripminedPKdS0_PKidPdPlPiilE3s_c+80];
	ld.shared.f64 	%fd1550, [_ZZ34grid_kernel_partitioned_stripminedPKdS0_PKidPdPlPiilE3s_c+88];
	mul.f64 	%fd1551, %fd1550, %fd95;
	fma.rn.f64 	%fd1552, %fd1549, %fd2, %fd1551;
	ld.shared.f64 	%fd1553, [_ZZ34grid_kernel_partitioned_stripminedPKdS0_PKidPdPlPiilE3s_c+96];
	fma.rn.f64 	%fd1554, %fd1553, %fd94, %fd1552;
	ld.shared.f64 	%fd1555, [_ZZ34grid_kernel_partitioned_stripminedPKdS0_PKidPdPlPiilE3s_c+104];
	fma.rn.f64 	%fd1556, %fd1555, %fd93, %fd1554;
	ld.shared.f64 	%fd1557, [_ZZ34grid_kernel_partitioned_stripminedPKdS0_PKidPdPlPiilE3s_c+112];
	fma.rn.f64 	%fd1558, %fd1557, %fd92, %fd1556;
	ld.shared.f64 	%fd1559, [_ZZ34grid_kernel_partitioned_stripminedPKdS0_PKidPdPlPiilE3s_c+120];
	fma.rn.f64 	%fd1560, %fd1559, %fd91, %fd1558;
	ld.shared.f64 	%fd1561, [_ZZ34grid_kernel_partitioned_stripminedPKdS0_PKidPdPlPiilE3s_c+128];
	fma.rn.f64 	%fd1562, %fd1561, %fd90, %fd1560;
	ld.shared.f64 	%fd1563, [_ZZ34grid_kernel_partitioned_stripminedPKdS0_PKidPdPlPiilE3s_c+136];
	fma.rn.f64 	%fd1564, %fd1563, %fd89, %fd1562;
	ld.shared.f64 	%fd1565, [_ZZ34grid_kernel_partitioned_stripminedPKdS0_PKidPdPlPiilE3s_c+144];
	fma.rn.f64 	%fd1566, %fd1565, %fd88, %fd1564;
	ld.shared.f64 	%fd1567, [_ZZ34grid_kernel_partitioned_stripminedPKdS0_PKidPdPlPiilE3s_c+152];
	fma.rn.f64 	%fd1568, %fd1567, %fd87, %fd1566;
	ld.shared.f64 	%fd1569, [_ZZ34grid_kernel_partitioned_stripminedPKdS0_PKidPdPlPiilE3s_d+8];
	sub.f64 	%fd1570, %fd1568, %fd1569;
	abs.f64 	%fd1571, %fd1570;
	ld.shared.f64 	%fd1572, [_ZZ34grid_kernel_partitioned_stripminedPKdS0_PKidPdPlPiilE3s_e+8];
	setp.gt.f64 	%p149, %fd1571, %fd1572;
	@%p149 bra 	$L__BB0_289;
	ld.shared.f64 	%fd1573, [_ZZ34grid_kernel_partitioned_stripminedPKdS0_PKidPdPlPiilE3s_c+160];
	ld.shared.f64 	%fd1574, [_ZZ34grid_kernel_partitioned_stripminedPKdS0_PKidPdPlPiilE3s_c+168];
	mul.f64 	%fd1575, %fd1574, %fd95;
	fma.rn.f64 	%fd1576, %fd1573, %fd2, %fd1575;
	ld.shared.f64 	%fd1577, [_ZZ34grid_kernel_partitioned_stripminedPKdS0_PKidPdPlPiilE3s_c+176];
	fma.rn.f64 	%fd1578, %fd1577, %fd94, %fd1576;
	ld.shared.f64 	%fd1579, [_ZZ34grid_kernel_partitioned_stripminedPKdS0_PKidPdPlPiilE3s_c+184];
	fma.rn.f64 	%fd1580, %fd1579, %fd93, %fd1578;
	ld.shared.f64 	%fd1581, [_ZZ34grid_kernel_partitioned_stripminedPKdS0_PKidPdPlPiilE3s_c+192];
	fma.rn.f64 	%fd1582, %fd1581, %fd92, %fd1580;
	ld.shared.f64 	%fd1583, [_ZZ34grid_kernel_partitioned_stripminedPKdS0_PKidPdPlPiilE3s_c+200];
	fma.rn.f64 	%fd1584, %fd1583, %fd91, %fd1582;
	ld.shared.f64 	%fd1585, [_ZZ34grid_kernel_partitioned_stripminedPKdS0_PKidPdPlPiilE3s_c+208];
	fma.rn.f64 	%fd1586, %fd1585, %fd90, %fd1584;
	ld.shared.f64 	%fd1587, [_ZZ34grid_kernel_partitioned_stripminedPKdS0_PKidPdPlPiilE3s_c+216];
	fma.rn.f64 	%fd1588, %fd1587, %fd89, %fd1586;
	ld.shared.f64 	%fd1589, [_ZZ34grid_kernel_partitioned_stripminedPKdS0_PKidPdPlPiilE3s_c+224];
	fma.rn.f64 	%fd1590, %fd1589, %fd88, %fd1588;
	ld.shared.f64 	%fd1591, [_ZZ34grid_kernel_partitioned_stripminedPKdS0_PKidPdPlPiilE3s_c+232];
	fma.rn.f64 	%fd1592, %fd1591, %fd87, %fd1590;
	ld.shared.f64 	%fd1593, [_ZZ34grid_kernel_partitioned_stripminedPKdS0_PKidPdPlPiilE3s_d+16];
	sub.f64 	%fd1594, %fd1592, %fd1593;
	abs.f64 	%fd1595, %fd1594;
	ld.shared.f64 	%fd1596, [_ZZ34grid_kernel_partitioned_stripminedPKdS0_PKidPdPlPiilE3s_e+16];
	setp.gt.f64 	%p150, %fd1595, %fd1596;
	@%p150 bra 	$L__BB0_289;
	ld.shared.f64 	%fd1597, [_ZZ34grid_kernel_partitioned_stripminedPKdS0_PKidPdPlPiilE3s_c+240];
	ld.shared.f64 	%fd1598, [_ZZ34grid_kernel_partitioned_stripminedPKdS0_PKidPdPlPiilE3s_c+248];
	mul.f64 	%fd1599, %fd1598, %fd95;
	fma.rn.f64 	%fd1600, %fd1597, %fd2, %fd1599;
	ld.shared.f64 	%fd1601, [_ZZ34grid_kernel_partitioned_stripminedPKdS0_PKidPdPlPiilE3s_c+256];
	fma.rn.f64 	%fd1602, %fd1601, %fd94, %fd1600;
	ld.shared.f64 	%fd1603, [_ZZ34grid_kernel_partitioned_stripminedPKdS0_PKidPdPlPiilE3s_c+264];
	fma.rn.f64 	%fd1604, %fd1603, %fd93, %fd1602;
	ld.shared.f64 	%fd1605, [_ZZ34grid_kernel_partitioned_stripminedPKdS0_PKidPdPlPiilE3s_c+272];
	fma.rn.f64 	%fd1606, %fd1605, %fd92, %fd1604;
	ld.shared.f64 	%fd1607, [_ZZ34grid_kernel_partitioned_stripminedPKdS0_PKidPdPlPiilE3s_c+280];
	fma.rn.f64 	%fd1608, %fd1607, %fd91, %fd1606;
	ld.shared.f64 	%fd1609, [_ZZ34grid_kernel_partitioned_stripminedPKdS0_PKidPdPlPiilE3s_c+288];
	fma.rn.f64 	%fd1610, %fd1609, %fd90, %fd1608;
	ld.shared.f64 	%fd1611, [_ZZ34grid_kernel_partitioned_stripminedPKdS0_PKidPdPlPiilE3s_c+296];
	fma.rn.f64 	%fd1612, %fd1611, %fd89, %fd1610;
	ld.shared.f64 	%fd1613, [_ZZ34grid_kernel_partitioned_stripminedPKdS0_PKidPdPlPiilE3s_c+304];
	fma.rn.f64 	%fd1614, %fd1613, %fd88, %fd1612;
	ld.shared.f64 	%fd1615, [_ZZ34grid_kernel_partitioned_stripminedPKdS0_PKidPdPlPiilE3s_c+312];
	fma.rn.f64 	%fd1616, %fd1615, %fd87, %fd1614;
	ld.shared.f64 	%fd1617, [_ZZ34grid_kernel_partitioned_stripminedPKdS0_PKidPdPlPiilE3s_d+24];
	sub.f64 	%fd1618, %fd1616, %fd1617;
	abs.f64 	%fd1619, %fd1618;
	ld.shared.f64 	%fd1620, [_ZZ34grid_kernel_partitioned_stripminedPKdS0_PKidPdPlPiilE3s_e+24];
	setp.gt.f64 	%p151, %fd1619, %fd1620;
	@%p151 bra 	$L__BB0_289;
	ld.shared.f64 	%fd1621, [_ZZ34grid_kernel_partitioned_stripminedPKdS0_PKidPdPlPiilE3s_c+320];
	ld.shared.f64 	%fd1622, [_ZZ34grid_kernel_partitioned_stripminedPKdS0_PKidPdPlPiilE3s_c+328];
	mul.f64 	%fd1623, %fd1622, %fd95;
	fma.rn.f64 	%fd1624, %fd1621, %fd2, %fd1623;
	ld.shared.f64 	%fd1625, [_ZZ34grid_kernel_partitioned_stripminedPKdS0_PKidPdPlPiilE3s_c+336];
	fma.rn.f64 	%fd1626, %fd1625, %fd94, %fd1624;
	ld.shared.f64 	%fd1627, [_ZZ34grid_kernel_partitioned_stripminedPKdS0_PKidPdPlPiilE3s_c+344];
	fma.rn.f64 	%fd1628, %fd1627, %fd93, %fd1626;
	ld.shared.f64 	%fd1629, [_ZZ34grid_kernel_partitioned_stripminedPKdS0_PKidPdPlPiilE3s_c+352];
	fma.rn.f64 	%fd1630, %fd1629, %fd92, %fd1628;
	ld.shared.f64 	%fd1631, [_ZZ34grid_kernel_partitioned_stripminedPKdS0_PKidPdPlPiilE3s_c+360];
	fma.rn.f64 	%fd1632, %fd1631, %fd91, %fd1630;
	ld.shared.f64 	%fd1633, [_ZZ34grid_kernel_partitioned_stripminedPKdS0_PKidPdPlPiilE3s_c+368];
	fma.rn.f64 	%fd1634, %fd1633, %fd90, %fd1632;
	ld.shared.f64 	%fd1635, [_ZZ34grid_kernel_partitioned_stripminedPKdS0_PKidPdPlPiilE3s_c+376];
	fma.rn.f64 	%fd1636, %fd1635, %fd89, %fd1634;
	ld.shared.f64 	%fd1637, [_ZZ34grid_kernel_partitioned_stripminedPKdS0_PKidPdPlPiilE3s_c+384];
	fma.rn.f64 	%fd1638, %fd1637, %fd88, %fd1636;
	ld.shared.f64 	%fd1639, [_ZZ34grid_kernel_partitioned_stripminedPKdS0_PKidPdPlPiilE3s_c+392];
	fma.rn.f64 	%fd1640, %fd1639, %fd87, %fd1638;
	ld.shared.f64 	%fd1641, [_ZZ34grid_kernel_partitioned_stripminedPKdS0_PKidPdPlPiilE3s_d+32];
	sub.f64 	%fd1642, %fd1640, %fd1641;
	abs.f64 	%fd1643, %fd1642;
	ld.shared.f64 	%fd1644, [_ZZ34grid_kernel_partitioned_stripminedPKdS0_PKidPdPlPiilE3s_e+32];
	setp.gt.f64 	%p152, %fd1643, %fd1644;
	@%p152 bra 	$L__BB0_289;
	ld.shared.f64 	%fd1645, [_ZZ34grid_kernel_partitioned_stripminedPKdS0_PKidPdPlPiilE3s_c+400];
	ld.shared.f64 	%fd1646, [_ZZ34grid_kernel_partitioned_stripminedPKdS0_PKidPdPlPiilE3s_c+408];
	mul.f64 	%fd1647, %fd1646, %fd95;
	fma.rn.f64 	%fd1648, %fd1645, %fd2, %fd1647;
	ld.shared.f64 	%fd1649, [_ZZ34grid_kernel_partitioned_stripminedPKdS0_PKidPdPlPiilE3s_c+416];
	fma.rn.f64 	%fd1650, %fd1649, %fd94, %fd1648;
	ld.shared.f64 	%fd1651, [_ZZ34grid_kernel_partitioned_stripminedPKdS0_PKidPdPlPiilE3s_c+424];
	fma.rn.f64 	%fd1652, %fd1651, %fd93, %fd1650;
	ld.shared.f64 	%fd1653, [_ZZ34grid_kernel_partitioned_stripminedPKdS0_PKidPdPlPiilE3s_c+432];
	fma.rn.f64 	%fd1654, %fd1653, %fd92, %fd1652;
	ld.shared.f64 	%fd1655, [_ZZ34grid_kernel_partitioned_stripminedPKdS0_PKidPdPlPiilE3s_c+440];
	fma.rn.f64 	%fd1656, %fd1655, %fd91, %fd1654;
	ld.shared.f64 	%fd1657, [_ZZ34grid_kernel_partitioned_stripminedPKdS0_PKidPdPlPiilE3s_c+448];
	fma.rn.f64 	%fd1658, %fd1657, %fd90, %fd1656;
	ld.shared.f64 	%fd1659, [_ZZ34grid_kernel_partitioned_stripminedPKdS0_PKidPdPlPiilE3s_c+456];
	fma.rn.f64 	%fd1660, %fd1659, %fd89, %fd1658;
	ld.shared.f64 	%fd1661, [_ZZ34grid_kernel_partitioned_stripminedPKdS0_PKidPdPlPiilE3s_c+464];
	fma.rn.f64 	%fd1662, %fd1661, %fd88, %fd1660;
	ld.shared.f64 	%fd1663, [_ZZ34grid_kernel_partitioned_stripminedPKdS0_PKidPdPlPiilE3s_c+472];
	fma.rn.f64 	%fd1664, %fd1663, %fd87, %fd1662;
	ld.shared.f64 	%fd1665, [_ZZ34grid_kernel_partitioned_stripminedPKdS0_PKidPdPlPiilE3s_d+40];
	sub.f64 	%fd1666, %fd1664, %fd1665;
	abs.f64 	%fd1667, %fd1666;
	ld.shared.f64 	%fd1668, [_ZZ34grid_kernel_partitioned_stripminedPKdS0_PKidPdPlPiilE3s_e+40];
	setp.gt.f64 	%p153, %fd1667, %fd1668;
	@%p153 bra 	$L__BB0_289;
	ld.shared.f64 	%fd1669, [_ZZ34grid_kernel_partitioned_stripminedPKdS0_PKidPdPlPiilE3s_c+480];
	ld.shared.f64 	%fd1670, [_ZZ34grid_kernel_partitioned_stripminedPKdS0_PKidPdPlPiilE3s_c+488];
	mul.f64 	%fd1671, %fd1670, %fd95;
	fma.rn.f64 	%fd1672, %fd1669, %fd2, %fd1671;
	ld.shared.f64 	%fd1673, [_ZZ34grid_kernel_partitioned_stripminedPKdS0_PKidPdPlPiilE3s_c+496];
	fma.rn.f64 	%fd1674, %fd1673, %fd94, %fd1672;
	ld.shared.f64 	%fd1675, [_ZZ34grid_kernel_partitioned_stripminedPKdS0_PKidPdPlPiilE3s_c+504];
	fma.rn.f64 	%fd1676, %fd1675, %fd93, %fd1674;
	ld.shared.f64 	%fd1677, [_ZZ34grid_kernel_partitioned_stripminedPKdS0_PKidPdPlPiilE3s_c+512];
	fma.rn.f64 	%fd1678, %fd1677, %fd92, %fd1676;
	ld.shared.f64 	%fd1679, [_ZZ34grid_kernel_partitioned_stripminedPKdS0_PKidPdPlPiilE3s_c+520];
	fma.rn.f64 	%fd1680, %fd1679, %fd91, %fd1678;
	ld.shared.f64 	%fd1681, [_ZZ34grid_kernel_partitioned_stripminedPKdS0_PKidPdPlPiilE3s_c+528];
	fma.rn.f64 	%fd1682, %fd1681, %fd90, %fd1680;
	ld.shared.f64 	%fd1683, [_ZZ34grid_kernel_partitioned_stripminedPKdS0_PKidPdPlPiilE3s_c+536];
	fma.rn.f64 	%fd1684, %fd1683, %fd89, %fd1682;
	ld.shared.f64 	%fd1685, [_ZZ34grid_kernel_partitioned_stripminedPKdS0_PKidPdPlPiilE3s_c+544];
	fma.rn.f64 	%fd1686, %fd1685, %fd88, %fd1684;
	ld.shared.f64 	%fd1687, [_ZZ34grid_kernel_partitioned_stripminedPKdS0_PKidPdPlPiilE3s_c+552];
	fma.rn.f64 	%fd1688, %fd1687, %fd87, %fd1686;
	ld.shared.f64 	%fd1689, [_ZZ34grid_kernel_partitioned_stripminedPKdS0_PKidPdPlPiilE3s_d+48];
	sub.f64 	%fd1690, %fd1688, %fd1689;
	abs.f64 	%fd1691, %fd1690;
	ld.shared.f64 	%fd1692, [_ZZ34grid_kernel_partitioned_stripminedPKdS0_PKidPdPlPiilE3s_e+48];
	setp.gt.f64 	%p154, %fd1691, %fd1692;
	@%p154 bra 	$L__BB0_289;
	ld.shared.f64 	%fd1693, [_ZZ34grid_kernel_partitioned_stripminedPKdS0_PKidPdPlPiilE3s_c+560];
	ld.shared.f64 	%fd1694, [_ZZ34grid_kernel_partitioned_stripminedPKdS0_PKidPdPlPiilE3s_c+568];
	mul.f64 	%fd1695, %fd1694, %fd95;
	fma.rn.f64 	%fd1696, %fd1693, %fd2, %fd1695;
	ld.shared.f64 	%fd1697, [_ZZ34grid_kernel_partitioned_stripminedPKdS0_PKidPdPlPiilE3s_c+576];
	fma.rn.f64 	%fd1698, %fd1697, %fd94, %fd1696;
	ld.shared.f64 	%fd1699, [_ZZ34grid_kernel_partitioned_stripminedPKdS0_PKidPdPlPiilE3s_c+584];
	fma.rn.f64 	%fd1700, %fd1699, %fd93, %fd1698;
	ld.shared.f64 	%fd1701, [_ZZ34grid_kernel_partitioned_stripminedPKdS0_PKidPdPlPiilE3s_c+592];
	fma.rn.f64 	%fd1702, %fd1701, %fd92, %fd1700;
	ld.shared.f64 	%fd1703, [_ZZ34grid_kernel_partitioned_stripminedPKdS0_PKidPdPlPiilE3s_c+600];
	fma.rn.f64 	%fd1704, %fd1703, %fd91, %fd1702;
	ld.shared.f64 	%fd1705, [_ZZ34grid_kernel_partitioned_stripminedPKdS0_PKidPdPlPiilE3s_c+608];
	fma.rn.f64 	%fd1706, %fd1705, %fd90, %fd1704;
	ld.shared.f64 	%fd1707, [_ZZ34grid_kernel_partitioned_stripminedPKdS0_PKidPdPlPiilE3s_c+616];
	fma.rn.f64 	%fd1708, %fd1707, %fd89, %fd1706;
	ld.shared.f64 	%fd1709, [_ZZ34grid_kernel_partitioned_stripminedPKdS0_PKidPdPlPiilE3s_c+624];
	fma.rn.f64 	%fd1710, %fd1709, %fd88, %fd1708;
	ld.shared.f64 	%fd1711, [_ZZ34grid_kernel_partitioned_stripminedPKdS0_PKidPdPlPiilE3s_c+632];
	fma.rn.f64 	%fd1712, %fd1711, %fd87, %fd1710;
	ld.shared.f64 	%fd1713, [_ZZ34grid_kernel_partitioned_stripminedPKdS0_PKidPdPlPiilE3s_d+56];
	sub.f64 	%fd1714, %fd1712, %fd1713;
	abs.f64 	%fd1715, %fd1714;
	ld.shared.f64 	%fd1716, [_ZZ34grid_kernel_partitioned_stripminedPKdS0_PKidPdPlPiilE3s_e+56];
	setp.gt.f64 	%p155, %fd1715, %fd1716;
	@%p155 bra 	$L__BB0_289;
	ld.shared.f64 	%fd1717, [_ZZ34grid_kernel_partitioned_stripminedPKdS0_PKidPdPlPiilE3s_c+640];
	ld.shared.f64 	%fd1718, [_ZZ34grid_kernel_partitioned_stripminedPKdS0_PKidPdPlPiilE3s_c+648];
	mul.f64 	%fd1719, %fd1718, %fd95;
	fma.rn.f64 	%fd1720, %fd1717, %fd2, %fd1719;
	ld.shared.f64 	%fd1721, [_ZZ34grid_kernel_partitioned_stripminedPKdS0_PKidPdPlPiilE3s_c+656];
	fma.rn.f64 	%fd1722, %fd1721, %fd94, %fd1720;
	ld.shared.f64 	%fd1723, [_ZZ34grid_kernel_partitioned_stripminedPKdS0_PKidPdPlPiilE3s_c+664];
	fma.rn.f64 	%fd1724, %fd1723, %fd93, %fd1722;
	ld.shared.f64 	%fd1725, [_ZZ34grid_kernel_partitioned_stripminedPKdS0_PKidPdPlPiilE3s_c+672];
	fma.rn.f64 	%fd1726, %fd1725, %fd92, %fd1724;
	ld.shared.f64 	%fd1727, [_ZZ34grid_kernel_partitioned_stripminedPKdS0_PKidPdPlPiilE3s_c+680];
	fma.rn.f64 	%fd1728, %fd1727, %fd91, %fd1726;
	ld.shared.f64 	%fd1729, [_ZZ34grid_kernel_partitioned_stripminedPKdS0_PKidPdPlPiilE3s_c+688];
	fma.rn.f64 	%fd1730, %fd1729, %fd90, %fd1728;
	ld.shared.f64 	%fd1731, [_ZZ34grid_kernel_partitioned_stripminedPKdS0_PKidPdPlPiilE3s_c+696];
	fma.rn.f64 	%fd1732, %fd1731, %fd89, %fd1730;
	ld.shared.f64 	%fd1733, [_ZZ34grid_kernel_partitioned_stripminedPKdS0_PKidPdPlPiilE3s_c+704];
	fma.rn.f64 	%fd1734, %fd1733, %fd88, %fd1732;
	ld.shared.f64 	%fd1735, [_ZZ34grid_kernel_partitioned_stripminedPKdS0_PKidPdPlPiilE3s_c+712];
	fma.rn.f64 	%fd1736, %fd1735, %fd87, %fd1734;
	ld.shared.f64 	%fd1737, [_ZZ34grid_kernel_partitioned_stripminedPKdS0_PKidPdPlPiilE3s_d+64];
	sub.f64 	%fd1738, %fd1736, %fd1737;
	abs.f64 	%fd1739, %fd1738;
	ld.shared.f64 	%fd1740, [_ZZ34grid_kernel_partitioned_stripminedPKdS0_PKidPdPlPiilE3s_e+64];
	setp.gt.f64 	%p156, %fd1739, %fd1740;
	@%p156 bra 	$L__BB0_289;
	ld.shared.f64 	%fd1741, [_ZZ34grid_kernel_partitioned_stripminedPKdS0_PKidPdPlPiilE3s_c+720];
	ld.shared.f64 	%fd1742, [_ZZ34grid_kernel_partitioned_stripminedPKdS0_PKidPdPlPiilE3s_c+728];
	mul.f64 	%fd1743, %fd1742, %fd95;
	fma.rn.f64 	%fd1744, %fd1741, %fd2, %fd1743;
	ld.shared.f64 	%fd1745, [_ZZ34grid_kernel_partitioned_stripminedPKdS0_PKidPdPlPiilE3s_c+736];
	fma.rn.f64 	%fd1746, %fd1745, %fd94, %fd1744;
	ld.shared.f64 	%fd1747, [_ZZ34grid_kernel_partitioned_stripminedPKdS0_PKidPdPlPiilE3s_c+744];
	fma.rn.f64 	%fd1748, %fd1747, %fd93, %fd1746;
	ld.shared.f64 	%fd1749, [_ZZ34grid_kernel_partitioned_stripminedPKdS0_PKidPdPlPiilE3s_c+752];
	fma.rn.f64 	%fd1750, %fd1749, %fd92, %fd1748;
	ld.shared.f64 	%fd1751, [_ZZ34grid_kernel_partitioned_stripminedPKdS0_PKidPdPlPiilE3s_c+760];
	fma.rn.f64 	%fd1752, %fd1751, %fd91, %fd1750;
	ld.shared.f64 	%fd1753, [_ZZ34grid_kernel_partitioned_stripminedPKdS0_PKidPdPlPiilE3s_c+768];
	fma.rn.f64 	%fd1754, %fd1753, %fd90, %fd1752;
	ld.shared.f64 	%fd1755, [_ZZ34grid_kernel_partitioned_stripminedPKdS0_PKidPdPlPiilE3s_c+776];
	fma.rn.f64 	%fd1756, %fd1755, %fd89, %fd1754;
	ld.shared.f64 	%fd1757, [_ZZ34grid_kernel_partitioned_stripminedPKdS0_PKidPdPlPiilE3s_c+784];
	fma.rn.f64 	%fd1758, %fd1757, %fd88, %fd1756;
	ld.shared.f64 	%fd1759, [_ZZ34grid_kernel_partitioned_stripminedPKdS0_PKidPdPlPiilE3s_c+792];
	fma.rn.f64 	%fd1760, %fd1759, %fd87, %fd1758;
	ld.shared.f64 	%fd1761, [_ZZ34grid_kernel_partitioned_stripminedPKdS0_PKidPdPlPiilE3s_d+72];
	sub.f64 	%fd1762, %fd1760, %fd1761;
	abs.f64 	%fd1763, %fd1762;
	ld.shared.f64 	%fd1764, [_ZZ34grid_kernel_partitioned_stripminedPKdS0_PKidPdPlPiilE3s_e+72];
	setp.gt.f64 	%p157, %fd1763, %fd1764;
	@%p157 bra 	$L__BB0_289;
	atom.shared.add.u32 	%r8, [_ZZ34grid_kernel_partitioned_stripminedPKdS0_PKidPdPlPiilE11local_count], 1;
	setp.gt.s32 	%p158, %r8, 127;
	@%p158 bra 	$L__BB0_289;
	mov.u32 	%r451, _ZZ34grid_kernel_partitioned_stripminedPKdS0_PKidPdPlPiilE7local_x;
	mad.lo.s32 	%r452, %r8, 80, %r451;
	st.shared.f64 	[%r452], %fd2;
	st.shared.f64 	[%r452+8], %fd95;
	st.shared.f64 	[%r452+16], %fd94;
	st.shared.f64 	[%r452+24], %fd93;
	st.shared.f64 	[%r452+32], %fd92;
	st.shared.f64 	[%r452+40], %fd91;
	st.shared.f64 	[%r452+48], %fd90;
	st.shared.f64 	[%r452+56], %fd89;
	st.shared.f64 	[%r452+64], %fd88;
	st.shared.f64 	[%r452+72], %fd87;
	add.s64 	%rd649, %rd8, %rd10;
	add.s64 	%rd650, %rd649, %rd692;
	shl.b32 	%r453, %r8, 3;
	mov.u32 	%r454, _ZZ34grid_kernel_partitioned_stripminedPKdS0_PKidPdPlPiilE7local_k;
	add.s32 	%r455, %r454, %r453;
	st.shared.u64 	[%r455], %rd650;
$L__BB0_289:
	mul.lo.s64 	%rd384, %rd7, 7;
	add.s64 	%rd385, %rd384, %rd692;
	setp.ge.s64 	%p159, %rd385, %rd439;
	@%p159 bra 	$L__BB0_329;
	or.b64  	%rd651, %rd385, %rd12;
	and.b64  	%rd652, %rd651, -4294967296;
	setp.ne.s64 	%p160, %rd652, 0;
	@%p160 bra 	$L__BB0_292;
	cvt.u32.u64 	%r456, %rd12;
	cvt.u32.u64 	%r457, %rd385;
	div.u32 	%r458, %r457, %r456;
	mul.lo.s32 	%r459, %r458, %r456;
	sub.s32 	%r460, %r457, %r459;
	cvt.u64.u32 	%rd812, %r458;
	cvt.u64.u32 	%rd813, %r460;
	bra.uni 	$L__BB0_293;
$L__BB0_292:
	div.s64 	%rd812, %rd385, %rd12;
	mul.lo.s64 	%rd653, %rd812, %rd12;
	sub.s64 	%rd813, %rd385, %rd653;
$L__BB0_293:
	cvt.u32.u64 	%r461, %rd813;
	cvt.rn.f64.s32 	%fd1765, %r461;
	fma.rn.f64 	%fd96, %fd4, %fd1765, %fd3;
	or.b64  	%rd654, %rd812, %rd19;
	and.b64  	%rd655, %rd654, -4294967296;
	setp.ne.s64 	%p161, %rd655, 0;
	@%p161 bra 	$L__BB0_295;
	cvt.u32.u64 	%r462, %rd19;
	cvt.u32.u64 	%r463, %rd812;
	div.u32 	%r464, %r463, %r462;
	mul.lo.s32 	%r465, %r464, %r462;
	sub.s32 	%r466, %r463, %r465;
	cvt.u64.u32 	%rd814, %r464;
	cvt.u64.u32 	%rd815, %r466;
	bra.uni 	$L__BB0_296;
$L__BB0_295:
	div.s64 	%rd814, %rd812, %rd19;
	mul.lo.s64 	%rd656, %rd814, %rd19;
	sub.s64 	%rd815, %rd812, %rd656;
$L__BB0_296:
	cvt.u32.u64 	%r467, %rd815;
	cvt.rn.f64.s32 	%fd1766, %r467;
	fma.rn.f64 	%fd97, %fd7, %fd1766, %fd6;
	or.b64  	%rd657, %rd814, %rd26;
	and.b64  	%rd658, %rd657, -4294967296;
	setp.ne.s64 	%p162, %rd658, 0;
	@%p162 bra 	$L__BB0_298;
	cvt.u32.u64 	%r468, %rd26;
	cvt.u32.u64 	%r469, %rd814;
	div.u32 	%r470, %r469, %r468;
	mul.lo.s32 	%r471, %r470, %r468;
	sub.s32 	%r472, %r469, %r471;
	cvt.u64.u32 	%rd816, %r470;
	cvt.u64.u32 	%rd817, %r472;
	bra.uni 	$L__BB0_299;
$L__BB0_298:
	div.s64 	%rd816, %rd814, %rd26;
	mul.lo.s64 	%rd659, %rd816, %rd26;
	sub.s64 	%rd817, %rd814, %rd659;
$L__BB0_299:
	cvt.u32.u64 	%r473, %rd817;
	cvt.rn.f64.s32 	%fd1767, %r473;
	fma.rn.f64 	%fd98, %fd10, %fd1767, %fd9;
	or.b64  	%rd660, %rd816, %rd33;
	and.b64  	%rd661, %rd660, -4294967296;
	setp.ne.s64 	%p163, %rd661, 0;
	@%p163 bra 	$L__BB0_301;
	cvt.u32.u64 	%r474, %rd33;
	cvt.u32.u64 	%r475, %rd816;
	div.u32 	%r476, %r475, %r474;
	mul.lo.s32 	%r477, %r476, %r474;
	sub.s32 	%r478, %r475, %r477;
	cvt.u64.u32 	%rd818, %r476;
	cvt.u64.u32 	%rd819, %r478;
	bra.uni 	$L__BB0_302;
$L__BB0_301:
	div.s64 	%rd818, %rd816, %rd33;
	mul.lo.s64 	%rd662, %rd818, %rd33;
	sub.s64 	%rd819, %rd816, %rd662;
$L__BB0_302:
	cvt.u32.u64 	%r479, %rd819;
	cvt.rn.f64.s32 	%fd1768, %r479;
	fma.rn.f64 	%fd99, %fd13, %fd1768, %fd12;
	or.b64  	%rd663, %rd818, %rd40;
	and.b64  	%rd664, %rd663, -4294967296;
	setp.ne.s64 	%p164, %rd664, 0;
	@%p164 bra 	$L__BB0_304;
	cvt.u32.u64 	%r480, %rd40;
	cvt.u32.u64 	%r481, %rd818;
	div.u32 	%r482, %r481, %r480;
	mul.lo.s32 	%r483, %r482, %r480;
	sub.s32 	%r484, %r481, %r483;
	cvt.u64.u32 	%rd820, %r482;
	cvt.u64.u32 	%rd821, %r484;
	bra.uni 	$L__BB0_305;
$L__BB0_304:
	div.s64 	%rd820, %rd818, %rd40;
	mul.lo.s64 	%rd665, %rd820, %rd40;
	sub.s64 	%rd821, %rd818, %rd665;
$L__BB0_305:
	cvt.u32.u64 	%r485, %rd821;
	cvt.rn.f64.s32 	%fd1769, %r485;
	fma.rn.f64 	%fd100, %fd16, %fd1769, %fd15;
	or.b64  	%rd666, %rd820, %rd47;
	and.b64  	%rd667, %rd666, -4294967296;
	setp.ne.s64 	%p165, %rd667, 0;
	@%p165 bra 	$L__BB0_307;
	cvt.u32.u64 	%r486, %rd47;
	cvt.u32.u64 	%r487, %rd820;
	div.u32 	%r488, %r487, %r486;
	mul.lo.s32 	%r489, %r488, %r486;
	sub.s32 	%r490, %r487, %r489;
	cvt.u64.u32 	%rd822, %r488;
	cvt.u64.u32 	%rd823, %r490;
	bra.uni 	$L__BB0_308;
$L__BB0_307:
	div.s64 	%rd822, %rd820, %rd47;
	mul.lo.s64 	%rd668, %rd822, %rd47;
	sub.s64 	%rd823, %rd820, %rd668;
$L__BB0_308:
	cvt.u32.u64 	%r491, %rd823;
	cvt.rn.f64.s32 	%fd1770, %r491;
	fma.rn.f64 	%fd101, %fd19, %fd1770, %fd18;
	or.b64  	%rd669, %rd822, %rd54;
	and.b64  	%rd670, %rd669, -4294967296;
	setp.ne.s64 	%p166, %rd670, 0;
	@%p166 bra 	$L__BB0_310;
	cvt.u32.u64 	%r492, %rd54;
	cvt.u32.u64 	%r493, %rd822;
	div.u32 	%r494, %r493, %r492;
	mul.lo.s32 	%r495, %r494, %r492;
	sub.s32 	%r496, %r493, %r495;
	cvt.u64.u32 	%rd824, %r494;
	cvt.u64.u32 	%rd825, %r496;
	bra.uni 	$L__BB0_311;
$L__BB0_310:
	div.s64 	%rd824, %rd822, %rd54;
	mul.lo.s64 	%rd671, %rd824, %rd54;
	sub.s64 	%rd825, %rd822, %rd671;
$L__BB0_311:
	cvt.u32.u64 	%r497, %rd825;
	cvt.rn.f64.s32 	%fd1771, %r497;
	fma.rn.f64 	%fd102, %fd22, %fd1771, %fd21;
	or.b64  	%rd672, %rd824, %rd61;
	and.b64  	%rd673, %rd672, -4294967296;
	setp.ne.s64 	%p167, %rd673, 0;
	@%p167 bra 	$L__BB0_313;
	cvt.u32.u64 	%r498, %rd61;
	cvt.u32.u64 	%r499, %rd824;
	div.u32 	%r500, %r499, %r498;
	mul.lo.s32 	%r501, %r500, %r498;
	sub.s32 	%r502, %r499, %r501;
	cvt.u64.u32 	%rd826, %r500;
	cvt.u64.u32 	%rd827, %r502;
	bra.uni 	$L__BB0_314;
$L__BB0_313:
	div.s64 	%rd826, %rd824, %rd61;
	mul.lo.s64 	%rd674, %rd826, %rd61;
	sub.s64 	%rd827, %rd824, %rd674;
$L__BB0_314:
	cvt.u32.u64 	%r503, %rd827;
	cvt.rn.f64.s32 	%fd1772, %r503;
	fma.rn.f64 	%fd103, %fd25, %fd1772, %fd24;
	or.b64  	%rd675, %rd826, %rd68;
	and.b64  	%rd676, %rd675, -4294967296;
	setp.ne.s64 	%p168, %rd676, 0;
	@%p168 bra 	$L__BB0_316;
	cvt.u32.u64 	%r504, %rd68;
	cvt.u32.u64 	%r505, %rd826;
	rem.u32 	%r506, %r505, %r504;
	cvt.u64.u32 	%rd828, %r506;
	bra.uni 	$L__BB0_317;
$L__BB0_316:
	rem.s64 	%rd828, %rd826, %rd68;
$L__BB0_317:
	cvt.u32.u64 	%r507, %rd828;
	cvt.rn.f64.s32 	%fd1773, %r507;
	fma.rn.f64 	%fd104, %fd28, %fd1773, %fd27;
	fma.rn.f64 	%fd1774, %fd31, %fd104, %fd30;
	fma.rn.f64 	%fd1775, %fd32, %fd103, %fd1774;
	fma.rn.f64 	%fd1776, %fd33, %fd102, %fd1775;
	fma.rn.f64 	%fd1777, %fd34, %fd101, %fd1776;
	fma.rn.f64 	%fd1778, %fd35, %fd100, %fd1777;
	fma.rn.f64 	%fd1779, %fd36, %fd99, %fd1778;
	fma.rn.f64 	%fd1780, %fd37, %fd98, %fd1779;
	fma.rn.f64 	%fd1781, %fd38, %fd97, %fd1780;
	fma.rn.f64 	%fd1782, %fd39, %fd96, %fd1781;
	sub.f64 	%fd1783, %fd1782, %fd40;
	abs.f64 	%fd1784, %fd1783;
	setp.gt.f64 	%p169, %fd1784, %fd41;
	@%p169 bra 	$L__BB0_329;
	ld.shared.f64 	%fd1785, [_ZZ34grid_kernel_partitioned_stripminedPKdS0_PKidPdPlPiilE3s_c+80];
	ld.shared.f64 	%fd1786, [_ZZ34grid_kernel_partitioned_stripminedPKdS0_PKidPdPlPiilE3s_c+88];
	mul.f64 	%fd1787, %fd1786, %fd104;
	fma.rn.f64 	%fd1788, %fd1785, %fd2, %fd1787;
	ld.shared.f64 	%fd1789, [_ZZ34grid_kernel_partitioned_stripminedPKdS0_PKidPdPlPiilE3s_c+96];
	fma.rn.f64 	%fd1790, %fd1789, %fd103, %fd1788;
	ld.shared.f64 	%fd1791, [_ZZ34grid_kernel_partitioned_stripminedPKdS0_PKidPdPlPiilE3s_c+104];
	fma.rn.f64 	%fd1792, %fd1791, %fd102, %fd1790;
	ld.shared.f64 	%fd1793, [_ZZ34grid_kernel_partitioned_stripminedPKdS0_PKidPdPlPiilE3s_c+112];
	fma.rn.f64 	%fd1794, %fd1793, %fd101, %fd1792;
	ld.shared.f64 	%fd1795, [_ZZ34grid_kernel_partitioned_stripminedPKdS0_PKidPdPlPiilE3s_c+120];
	fma.rn.f64 	%fd1796, %fd1795, %fd100, %fd1794;
	ld.shared.f64 	%fd1797, [_ZZ34grid_kernel_partitioned_stripminedPKdS0_PKidPdPlPiilE3s_c+128];
	fma.rn.f64 	%fd1798, %fd1797, %fd99, %fd1796;
	ld.shared.f64 	%fd1799, [_ZZ34grid_kernel_partitioned_stripminedPKdS0_PKidPdPlPiilE3s_c+136];
	fma.rn.f64 	%fd1800, %fd1799, %fd98, %fd1798;
	ld.shared.f64 	%fd1801, [_ZZ34grid_kernel_partitioned_stripminedPKdS0_PKidPdPlPiilE3s_c+144];
	fma.rn.f64 	%fd1802, %fd1801, %fd97, %fd1800;
	ld.shared.f64 	%fd1803, [_ZZ34grid_kernel_partitioned_stripminedPKdS0_PKidPdPlPiilE3s_c+152];
	fma.rn.f64 	%fd1804, %fd1803, %fd96, %fd1802;
	ld.shared.f64 	%fd1805, [_ZZ34grid_kernel_partitioned_stripminedPKdS0_PKidPdPlPiilE3s_d+8];
	sub.f64 	%fd1806, %fd1804, %fd1805;
	abs.f64 	%fd1807, %fd1806;
	ld.shared.f64 	%fd1808, [_ZZ34grid_kernel_partitioned_stripminedPKdS0_PKidPdPlPiilE3s_e+8];
	setp.gt.f64 	%p170, %fd1807, %fd1808;
	@%p170 bra 	$L__BB0_329;
	ld.shared.f64 	%fd1809, [_ZZ34grid_kernel_partitioned_stripminedPKdS0_PKidPdPlPiilE3s_c+160];
	ld.shared.f64 	%fd1810, [_ZZ34grid_kernel_partitioned_stripminedPKdS0_PKidPdPlPiilE3s_c+168];
	mul.f64 	%fd1811, %fd1810, %fd104;
	fma.rn.f64 	%fd1812, %fd1809, %fd2, %fd1811;
	ld.shared.f64 	%fd1813, [_ZZ34grid_kernel_partitioned_stripminedPKdS0_PKidPdPlPiilE3s_c+176];
	fma.rn.f64 	%fd1814, %fd1813, %fd103, %fd1812;
	ld.shared.f64 	%fd1815, [_ZZ34grid_kernel_partitioned_stripminedPKdS0_PKidPdPlPiilE3s_c+184];
	fma.rn.f64 	%fd1816, %fd1815, %fd102, %fd1814;
	ld.shared.f64 	%fd1817, [_ZZ34grid_kernel_partitioned_stripminedPKdS0_PKidPdPlPiilE3s_c+192];
	fma.rn.f64 	%fd1818, %fd1817, %fd101, %fd1816;
	ld.shared.f64 	%fd1819, [_ZZ34grid_kernel_partitioned_stripminedPKdS0_PKidPdPlPiilE3s_c+200];
	fma.rn.f64 	%fd1820, %fd1819, %fd100, %fd1818;
	ld.shared.f64 	%fd1821, [_ZZ34grid_kernel_partitioned_stripminedPKdS0_PKidPdPlPiilE3s_c+208];
	fma.rn.f64 	%fd1822, %fd1821, %fd99, %fd1820;
	ld.shared.f64 	%fd1823, [_ZZ34grid_kernel_partitioned_stripminedPKdS0_PKidPdPlPiilE3s_c+216];
	fma.rn.f64 	%fd1824, %fd1823, %fd98, %fd1822;
	ld.shared.f64 	%fd1825, [_ZZ34grid_kernel_partitioned_stripminedPKdS0_PKidPdPlPiilE3s_c+224];
	fma.rn.f64 	%fd1826, %fd1825, %fd97, %fd1824;
	ld.shared.f64 	%fd1827, [_ZZ34grid_kernel_partitioned_stripminedPKdS0_PKidPdPlPiilE3s_c+232];
	fma.rn.f64 	%fd1828, %fd1827, %fd96, %fd1826;
	ld.shared.f64 	%fd1829, [_ZZ34grid_kernel_partitioned_stripminedPKdS0_PKidPdPlPiilE3s_d+16];
	sub.f64 	%fd1830, %fd1828, %fd1829;
	abs.f64 	%fd1831, %fd1830;
	ld.shared.f64 	%fd1832, [_ZZ34grid_kernel_partitioned_stripminedPKdS0_PKidPdPlPiilE3s_e+16];
	setp.gt.f64 	%p171, %fd1831, %fd1832;
	@%p171 bra 	$L__BB0_329;
	ld.shared.f64 	%fd1833, [_ZZ34grid_kernel_partitioned_stripminedPKdS0_PKidPdPlPiilE3s_c+240];
	ld.shared.f64 	%fd1834, [_ZZ34grid_kernel_partitioned_stripminedPKdS0_PKidPdPlPiilE3s_c+248];
	mul.f64 	%fd1835, %fd1834, %fd104;
	fma.rn.f64 	%fd1836, %fd1833, %fd2, %fd1835;
	ld.shared.f64 	%fd1837, [_ZZ34grid_kernel_partitioned_stripminedPKdS0_PKidPdPlPiilE3s_c+256];
	fma.rn.f64 	%fd1838, %fd1837, %fd103, %fd1836;
	ld.shared.f64 	%fd1839, [_ZZ34grid_kernel_partitioned_stripminedPKdS0_PKidPdPlPiilE3s_c+264];
	fma.rn.f64 	%fd1840, %fd1839, %fd102, %fd1838;
	ld.shared.f64 	%fd1841, [_ZZ34grid_kernel_partitioned_stripminedPKdS0_PKidPdPlPiilE3s_c+272];
	fma.rn.f64 	%fd1842, %fd1841, %fd101, %fd1840;
	ld.shared.f64 	%fd1843, [_ZZ34grid_kernel_partitioned_stripminedPKdS0_PKidPdPlPiilE3s_c+280];
	fma.rn.f64 	%fd1844, %fd1843, %fd100, %fd1842;
	ld.shared.f64 	%fd1845, [_ZZ34grid_kernel_partitioned_stripminedPKdS0_PKidPdPlPiilE3s_c+288];
	fma.rn.f64 	%fd1846, %fd1845, %fd99, %fd1844;
	ld.shared.f64 	%fd1847, [_ZZ34grid_kernel_partitioned_stripminedPKdS0_PKidPdPlPiilE3s_c+296];
	fma.rn.f64 	%fd1848, %fd1847, %fd98, %fd1846;
	ld.shared.f64 	%fd1849, [_ZZ34grid_kernel_partitioned_stripminedPKdS0_PKidPdPlPiilE3s_c+304];
	fma.rn.f64 	%fd1850, %fd1849, %fd97, %fd1848;
	ld.shared.f64 	%fd1851, [_ZZ34grid_kernel_partitioned_stripminedPKdS0_PKidPdPlPiilE3s_c+312];
	fma.rn.f64 	%fd1852, %fd1851, %fd96, %fd1850;
	ld.shared.f64 	%fd1853, [_ZZ34grid_kernel_partitioned_stripminedPKdS0_PKidPdPlPiilE3s_d+24];
	sub.f64 	%fd1854, %fd1852, %fd1853;
	abs.f64 	%fd1855, %fd1854;
	ld.shared.f64 	%fd1856, [_ZZ34grid_kernel_partitioned_stripminedPKdS0_PKidPdPlPiilE3s_e+24];
	setp.gt.f64 	%p172, %fd1855, %fd1856;
	@%p172 bra 	$L__BB0_329;
	ld.shared.f64 	%fd1857, [_ZZ34grid_kernel_partitioned_stripminedPKdS0_PKidPdPlPiilE3s_c+320];
	ld.shared.f64 	%fd1858, [_ZZ34grid_kernel_partitioned_stripminedPKdS0_PKidPdPlPiilE3s_c+328];
	mul.f64 	%fd1859, %fd1858, %fd104;
	fma.rn.f64 	%fd1860, %fd1857, %fd2, %fd1859;
	ld.shared.f64 	%fd1861, [_ZZ34grid_kernel_partitioned_stripminedPKdS0_PKidPdPlPiilE3s_c+336];
	fma.rn.f64 	%fd1862, %fd1861, %fd103, %fd1860;
	ld.shared.f64 	%fd1863, [_ZZ34grid_kernel_partitioned_stripminedPKdS0_PKidPdPlPiilE3s_c+344];
	fma.rn.f64 	%fd1864, %fd1863, %fd102, %fd1862;
	ld.shared.f64 	%fd1865, [_ZZ34grid_kernel_partitioned_stripminedPKdS0_PKidPdPlPiilE3s_c+352];
	fma.rn.f64 	%fd1866, %fd1865, %fd101, %fd1864;
	ld.shared.f64 	%fd1867, [_ZZ34grid_kernel_partitioned_stripminedPKdS0_PKidPdPlPiilE3s_c+360];
	fma.rn.f64 	%fd1868, %fd1867, %fd100, %fd1866;
	ld.shared.f64 	%fd1869, [_ZZ34grid_kernel_partitioned_stripminedPKdS0_PKidPdPlPiilE3s_c+368];
	fma.rn.f64 	%fd1870, %fd1869, %fd99, %fd1868;
	ld.shared.f64 	%fd1871, [_ZZ34grid_kernel_partitioned_stripminedPKdS0_PKidPdPlPiilE3s_c+376];
	fma.rn.f64 	%fd1872, %fd1871, %fd98, %fd1870;
	ld.shared.f64 	%fd1873, [_ZZ34grid_kernel_partitioned_stripminedPKdS0_PKidPdPlPiilE3s_c+384];
	fma.rn.f64 	%fd1874, %fd1873, %fd97, %fd1872;
	ld.shared.f64 	%fd1875, [_ZZ34grid_kernel_partitioned_stripminedPKdS0_PKidPdPlPiilE3s_c+392];
	fma.rn.f64 	%fd1876, %fd1875, %fd96, %fd1874;
	ld.shared.f64 	%fd1877, [_ZZ34grid_kernel_partitioned_stripminedPKdS0_PKidPdPlPiilE3s_d+32];
	sub.f64 	%fd1878, %fd1876, %fd1877;
	abs.f64 	%fd1879, %fd1878;
	ld.shared.f64 	%fd1880, [_ZZ34grid_kernel_partitioned_stripminedPKdS0_PKidPdPlPiilE3s_e+32];
	setp.gt.f64 	%p173, %fd1879, %fd1880;
	@%p173 bra 	$L__BB0_329;
	ld.shared.f64 	%fd1881, [_ZZ34grid_kernel_partitioned_stripminedPKdS0_PKidPdPlPiilE3s_c+400];
	ld.shared.f64 	%fd1882, [_ZZ34grid_kernel_partitioned_stripminedPKdS0_PKidPdPlPiilE3s_c+408];
	mul.f64 	%fd1883, %fd1882, %fd104;
	fma.rn.f64 	%fd1884, %fd1881, %fd2, %fd1883;
	ld.shared.f64 	%fd1885, [_ZZ34grid_kernel_partitioned_stripminedPKdS0_PKidPdPlPiilE3s_c+416];
	fma.rn.f64 	%fd1886, %fd1885, %fd103, %fd1884;
	ld.shared.f64 	%fd1887, [_ZZ34grid_kernel_partitioned_stripminedPKdS0_PKidPdPlPiilE3s_c+424];
	fma.rn.f64 	%fd1888, %fd1887, %fd102, %fd1886;
	ld.shared.f64 	%fd1889, [_ZZ34grid_kernel_partitioned_stripminedPKdS0_PKidPdPlPiilE3s_c+432];
	fma.rn.f64 	%fd1890, %fd1889, %fd101, %fd1888;
	ld.shared.f64 	%fd1891, [_ZZ34grid_kernel_partitioned_stripminedPKdS0_PKidPdPlPiilE3s_c+440];
	fma.rn.f64 	%fd1892, %fd1891, %fd100, %fd1890;
	ld.shared.f64 	%fd1893, [_ZZ34grid_kernel_partitioned_stripminedPKdS0_PKidPdPlPiilE3s_c+448];
	fma.rn.f64 	%fd1894, %fd1893, %fd99, %fd1892;
	ld.shared.f64 	%fd1895, [_ZZ34grid_kernel_partitioned_stripminedPKdS0_PKidPdPlPiilE3s_c+456];
	fma.rn.f64 	%fd1896, %fd1895, %fd98, %fd1894;
	ld.shared.f64 	%fd1897, [_ZZ34grid_kernel_partitioned_stripminedPKdS0_PKidPdPlPiilE3s_c+464];
	fma.rn.f64 	%fd1898, %fd1897, %fd97, %fd1896;
	ld.shared.f64 	%fd1899, [_ZZ34grid_kernel_partitioned_stripminedPKdS0_PKidPdPlPiilE3s_c+472];
	fma.rn.f64 	%fd1900, %fd1899, %fd96, %fd1898;
	ld.shared.f64 	%fd1901, [_ZZ34grid_kernel_partitioned_stripminedPKdS0_PKidPdPlPiilE3s_d+40];
	sub.f64 	%fd1902, %fd1900, %fd1901;
	abs.f64 	%fd1903, %fd1902;
	ld.shared.f64 	%fd1904, [_ZZ34grid_kernel_partitioned_stripminedPKdS0_PKidPdPlPiilE3s_e+40];
	setp.gt.f64 	%p174, %fd1903, %fd1904;
	@%p174 bra 	$L__BB0_329;
	ld.shared.f64 	%fd1905, [_ZZ34grid_kernel_partitioned_stripminedPKdS0_PKidPdPlPiilE3s_c+480];
	ld.shared.f64 	%fd1906, [_ZZ34grid_kernel_partitioned_stripminedPKdS0_PKidPdPlPiilE3s_c+488];
	mul.f64 	%fd1907, %fd1906, %fd104;
	fma.rn.f64 	%fd1908, %fd1905, %fd2, %fd1907;
	ld.shared.f64 	%fd1909, [_ZZ34grid_kernel_partitioned_stripminedPKdS0_PKidPdPlPiilE3s_c+496];
	fma.rn.f64 	%fd1910, %fd1909, %fd103, %fd1908;
	ld.shared.f64 	%fd1911, [_ZZ34grid_kernel_partitioned_stripminedPKdS0_PKidPdPlPiilE3s_c+504];
	fma.rn.f64 	%fd1912, %fd1911, %fd102, %fd1910;
	ld.shared.f64 	%fd1913, [_ZZ34grid_kernel_partitioned_stripminedPKdS0_PKidPdPlPiilE3s_c+512];
	fma.rn.f64 	%fd1914, %fd1913, %fd101, %fd1912;
	ld.shared.f64 	%fd1915, [_ZZ34grid_kernel_partitioned_stripminedPKdS0_PKidPdPlPiilE3s_c+520];
	fma.rn.f64 	%fd1916, %fd1915, %fd100, %fd1914;
	ld.shared.f64 	%fd1917, [_ZZ34grid_kernel_partitioned_stripminedPKdS0_PKidPdPlPiilE3s_c+528];
	fma.rn.f64 	%fd1918, %fd1917, %fd99, %fd1916;
	ld.shared.f64 	%fd1919, [_ZZ34grid_kernel_partitioned_stripminedPKdS0_PKidPdPlPiilE3s_c+536];
	fma.rn.f64 	%fd1920, %fd1919, %fd98, %fd1918;
	ld.shared.f64 	%fd1921, [_ZZ34grid_kernel_partitioned_stripminedPKdS0_PKidPdPlPiilE3s_c+544];
	fma.rn.f64 	%fd1922, %fd1921, %fd97, %fd1920;
	ld.shared.f64 	%fd1923, [_ZZ34grid_kernel_partitioned_stripminedPKdS0_PKidPdPlPiilE3s_c+552];
	fma.rn.f64 	%fd1924, %fd1923, %fd96, %fd1922;
	ld.shared.f64 	%fd1925, [_ZZ34grid_kernel_partitioned_stripminedPKdS0_PKidPdPlPiilE3s_d+48];
	sub.f64 	%fd1926, %fd1924, %fd1925;
	abs.f64 	%fd1927, %fd1926;
	ld.shared.f64 	%fd1928, [_ZZ34grid_kernel_partitioned_stripminedPKdS0_PKidPdPlPiilE3s_e+48];
	setp.gt.f64 	%p175, %fd1927, %fd1928;
	@%p175 bra 	$L__BB0_329;
	ld.shared.f64 	%fd1929, [_ZZ34grid_kernel_partitioned_stripminedPKdS0_PKidPdPlPiilE3s_c+560];
	ld.shared.f64 	%fd1930, [_ZZ34grid_kernel_partitioned_stripminedPKdS0_PKidPdPlPiilE3s_c+568];
	mul.f64 	%fd1931, %fd1930, %fd104;
	fma.rn.f64 	%fd1932, %fd1929, %fd2, %fd1931;
	ld.shared.f64 	%fd1933, [_ZZ34grid_kernel_partitioned_stripminedPKdS0_PKidPdPlPiilE3s_c+576];
	fma.rn.f64 	%fd1934, %fd1933, %fd103, %fd1932;
	ld.shared.f64 	%fd1935, [_ZZ34grid_kernel_partitioned_stripminedPKdS0_PKidPdPlPiilE3s_c+584];
	fma.rn.f64 	%fd1936, %fd1935, %fd102, %fd1934;
	ld.shared.f64 	%fd1937, [_ZZ34grid_kernel_partitioned_stripminedPKdS0_PKidPdPlPiilE3s_c+592];
	fma.rn.f64 	%fd1938, %fd1937, %fd101, %fd1936;
	ld.shared.f64 	%fd1939, [_ZZ34grid_kernel_partitioned_stripminedPKdS0_PKidPdPlPiilE3s_c+600];
	fma.rn.f64 	%fd1940, %fd1939, %fd100, %fd1938;
	ld.shared.f64 	%fd1941, [_ZZ34grid_kernel_partitioned_stripminedPKdS0_PKidPdPlPiilE3s_c+608];
	fma.rn.f64 	%fd1942, %fd1941, %fd99, %fd1940;
	ld.shared.f64 	%fd1943, [_ZZ34grid_kernel_partitioned_stripminedPKdS0_PKidPdPlPiilE3s_c+616];
	fma.rn.f64 	%fd1944, %fd1943, %fd98, %fd1942;
	ld.shared.f64 	%fd1945, [_ZZ34grid_kernel_partitioned_stripminedPKdS0_PKidPdPlPiilE3s_c+624];
	fma.rn.f64 	%fd1946, %fd1945, %fd97, %fd1944;
	ld.shared.f64 	%fd1947, [_ZZ34grid_kernel_partitioned_stripminedPKdS0_PKidPdPlPiilE3s_c+632];
	fma.rn.f64 	%fd1948, %fd1947, %fd96, %fd1946;
	ld.shared.f64 	%fd1949, [_ZZ34grid_kernel_partitioned_stripminedPKdS0_PKidPdPlPiilE3s_d+56];
	sub.f64 	%fd1950, %fd1948, %fd1949;
	abs.f64 	%fd1951, %fd1950;
	ld.shared.f64 	%fd1952, [_ZZ34grid_kernel_partitioned_stripminedPKdS0_PKidPdPlPiilE3s_e+56];
	setp.gt.f64 	%p176, %fd1951, %fd1952;
	@%p176 bra 	$L__BB0_329;
	ld.shared.f64 	%fd1953, [_ZZ34grid_kernel_partitioned_stripminedPKdS0_PKidPdPlPiilE3s_c+640];
	ld.shared.f64 	%fd1954, [_ZZ34grid_kernel_partitioned_stripminedPKdS0_PKidPdPlPiilE3s_c+648];
	mul.f64 	%fd1955, %fd1954, %fd104;
	fma.rn.f64 	%fd1956, %fd1953, %fd2, %fd1955;
	ld.shared.f64 	%fd1957, [_ZZ34grid_kernel_partitioned_stripminedPKdS0_PKidPdPlPiilE3s_c+656];
	fma.rn.f64 	%fd1958, %fd1957, %fd103, %fd1956;
	ld.shared.f64 	%fd1959, [_ZZ34grid_kernel_partitioned_stripminedPKdS0_PKidPdPlPiilE3s_c+664];
	fma.rn.f64 	%fd1960, %fd1959, %fd102, %fd1958;
	ld.shared.f64 	%fd1961, [_ZZ34grid_kernel_partitioned_stripminedPKdS0_PKidPdPlPiilE3s_c+672];
	fma.rn.f64 	%fd1962, %fd1961, %fd101, %fd1960;
	ld.shared.f64 	%fd1963, [_ZZ34grid_kernel_partitioned_stripminedPKdS0_PKidPdPlPiilE3s_c+680];
	fma.rn.f64 	%fd1964, %fd1963, %fd100, %fd1962;
	ld.shared.f64 	%fd1965, [_ZZ34grid_kernel_partitioned_stripminedPKdS0_PKidPdPlPiilE3s_c+688];
	fma.rn.f64 	%fd1966, %fd1965, %fd99, %fd1964;
	ld.shared.f64 	%fd1967, [_ZZ34grid_kernel_partitioned_stripminedPKdS0_PKidPdPlPiilE3s_c+696];
	fma.rn.f64 	%fd1968, %fd1967, %fd98, %fd1966;
	ld.shared.f64 	%fd1969, [_ZZ34grid_kernel_partitioned_stripminedPKdS0_PKidPdPlPiilE3s_c+704];
	fma.rn.f64 	%fd1970, %fd1969, %fd97, %fd1968;
	ld.shared.f64 	%fd1971, [_ZZ34grid_kernel_partitioned_stripminedPKdS0_PKidPdPlPiilE3s_c+712];
	fma.rn.f64 	%fd1972, %fd1971, %fd96, %fd1970;
	ld.shared.f64 	%fd1973, [_ZZ34grid_kernel_partitioned_stripminedPKdS0_PKidPdPlPiilE3s_d+64];
	sub.f64 	%fd1974, %fd1972, %fd1973;
	abs.f64 	%fd1975, %fd1974;
	ld.shared.f64 	%fd1976, [_ZZ34grid_kernel_partitioned_stripminedPKdS0_PKidPdPlPiilE3s_e+64];
	setp.gt.f64 	%p177, %fd1975, %fd1976;
	@%p177 bra 	$L__BB0_329;
	ld.shared.f64 	%fd1977, [_ZZ34grid_kernel_partitioned_stripminedPKdS0_PKidPdPlPiilE3s_c+720];
	ld.shared.f64 	%fd1978, [_ZZ34grid_kernel_partitioned_stripminedPKdS0_PKidPdPlPiilE3s_c+728];
	mul.f64 	%fd1979, %fd1978, %fd104;
	fma.rn.f64 	%fd1980, %fd1977, %fd2, %fd1979;
	ld.shared.f64 	%fd1981, [_ZZ34grid_kernel_partitioned_stripminedPKdS0_PKidPdPlPiilE3s_c+736];
	fma.rn.f64 	%fd1982, %fd1981, %fd103, %fd1980;
	ld.shared.f64 	%fd1983, [_ZZ34grid_kernel_partitioned_stripminedPKdS0_PKidPdPlPiilE3s_c+744];
	fma.rn.f64 	%fd1984, %fd1983, %fd102, %fd1982;
	ld.shared.f64 	%fd1985, [_ZZ34grid_kernel_partitioned_stripminedPKdS0_PKidPdPlPiilE3s_c+752];
	fma.rn.f64 	%fd1986, %fd1985, %fd101, %fd1984;
	ld.shared.f64 	%fd1987, [_ZZ34grid_kernel_partitioned_stripminedPKdS0_PKidPdPlPiilE3s_c+760];
	fma.rn.f64 	%fd1988, %fd1987, %fd100, %fd1986;
	ld.shared.f64 	%fd1989, [_ZZ34grid_kernel_partitioned_stripminedPKdS0_PKidPdPlPiilE3s_c+768];
	fma.rn.f64 	%fd1990, %fd1989, %fd99, %fd1988;
	ld.shared.f64 	%fd1991, [_ZZ34grid_kernel_partitioned_stripminedPKdS0_PKidPdPlPiilE3s_c+776];
	fma.rn.f64 	%fd1992, %fd1991, %fd98, %fd1990;
	ld.shared.f64 	%fd1993, [_ZZ34grid_kernel_partitioned_stripminedPKdS0_PKidPdPlPiilE3s_c+784];
	fma.rn.f64 	%fd1994, %fd1993, %fd97, %fd1992;
	ld.shared.f64 	%fd1995, [_ZZ34grid_kernel_partitioned_stripminedPKdS0_PKidPdPlPiilE3s_c+792];
	fma.rn.f64 	%fd1996, %fd1995, %fd96, %fd1994;
	ld.shared.f64 	%fd1997, [_ZZ34grid_kernel_partitioned_stripminedPKdS0_PKidPdPlPiilE3s_d+72];
	sub.f64 	%fd1998, %fd1996, %fd1997;
	abs.f64 	%fd1999, %fd1998;
	ld.shared.f64 	%fd2000, [_ZZ34grid_kernel_partitioned_stripminedPKdS0_PKidPdPlPiilE3s_e+72];
	setp.gt.f64 	%p178, %fd1999, %fd2000;
	@%p178 bra 	$L__BB0_329;
	atom.shared.add.u32 	%r9, [_ZZ34grid_kernel_partitioned_stripminedPKdS0_PKidPdPlPiilE11local_count], 1;
	setp.gt.s32 	%p179, %r9, 127;
	@%p179 bra 	$L__BB0_329;
	mov.u32 	%r508, _ZZ34grid_kernel_partitioned_stripminedPKdS0_PKidPdPlPiilE7local_x;
	mad.lo.s32 	%r509, %r9, 80, %r508;
	st.shared.f64 	[%r509], %fd2;
	st.shared.f64 	[%r509+8], %fd104;
	st.shared.f64 	[%r509+16], %fd103;
	st.shared.f64 	[%r509+24], %fd102;
	st.shared.f64 	[%r509+32], %fd101;
	st.shared.f64 	[%r509+40], %fd100;
	st.shared.f64 	[%r509+48], %fd99;
	st.shared.f64 	[%r509+56], %fd98;
	st.shared.f64 	[%r509+64], %fd97;
	st.shared.f64 	[%r509+72], %fd96;
	add.s64 	%rd677, %rd8, %rd384;
	add.s64 	%rd678, %rd677, %rd692;
	shl.b32 	%r510, %r9, 3;
	mov.u32 	%r511, _ZZ34grid_kernel_partitioned_stripminedPKdS0_PKidPdPlPiilE7local_k;
	add.s32 	%r512, %r511, %r510;
	st.shared.u64 	[%r512], %rd678;
$L__BB0_329:
	shl.b64 	%rd679, %rd7, 3;
	add.s64 	%rd692, %rd692, %rd679;
	setp.lt.s64 	%p180, %rd692, %rd439;
	@%p180 bra 	$L__BB0_9;
$L__BB0_330:
	bar.sync 	0;
	ld.shared.u32 	%r513, [_ZZ34grid_kernel_partitioned_stripminedPKdS0_PKidPdPlPiilE11local_count];
	setp.lt.s32 	%p181, %r513, 1;
	not.pred 	%p182, %p189;
	or.pred  	%p183, %p182, %p181;
	@%p183 bra 	$L__BB0_337;
	cvta.to.global.u64 	%rd680, %rd438;
	atom.global.add.u32 	%r11, [%rd680], %r513;
	sub.s32 	%r514, 20000, %r11;
	min.s32 	%r12, %r513, %r514;
	setp.gt.s32 	%p184, %r11, 19999;
	@%p184 bra 	$L__BB0_337;
	setp.eq.s32 	%p185, %r12, 1;
	mov.b32 	%r533, 0;
	@%p185 bra 	$L__BB0_335;
	and.b32  	%r533, %r12, 2147483646;
	neg.s32 	%r532, %r533;
	mov.u32 	%r518, _ZZ34grid_kernel_partitioned_stripminedPKdS0_PKidPdPlPiilE7local_k;
	add.s32 	%r531, %r518, 8;
	mov.u32 	%r519, _ZZ34grid_kernel_partitioned_stripminedPKdS0_PKidPdPlPiilE7local_x;
	add.s32 	%r528, %r519, 80;
	mul.lo.s32 	%r529, %r11, 10;
	mov.u32 	%r530, %r11;
$L__BB0_334:
	ld.shared.u64 	%rd681, [%r531+-8];
	mul.wide.s32 	%rd682, %r530, 8;
	add.s64 	%rd683, %rd4, %rd682;
	st.global.u64 	[%rd683], %rd681;
	ld.shared.f64 	%fd2001, [%r528+-80];
	mul.wide.s32 	%rd684, %r529, 8;
	add.s64 	%rd685, %rd3, %rd684;
	st.global.f64 	[%rd685], %fd2001;
	ld.shared.f64 	%fd2002, [%r528+-72];
	st.global.f64 	[%rd685+8], %fd2002;
	ld.shared.f64 	%fd2003, [%r528+-64];
	st.global.f64 	[%rd685+16], %fd2003;
	ld.shared.f64 	%fd2004, [%r528+-56];
	st.global.f64 	[%rd685+24], %fd2004;
	ld.shared.f64 	%fd2005, [%r528+-48];
	st.global.f64 	[%rd685+32], %fd2005;
	ld.shared.f64 	%fd2006, [%r528+-40];
	st.global.f64 	[%rd685+40], %fd2006;
	ld.shared.f64 	%fd2007, [%r528+-32];
	st.global.f64 	[%rd685+48], %fd2007;
	ld.shared.f64 	%fd2008, [%r528+-24];
	st.global.f64 	[%rd685+56], %fd2008;
	ld.shared.f64 	%fd2009, [%r528+-16];
	st.global.f64 	[%rd685+64], %fd2009;
	ld.shared.f64 	%fd2010, [%r528+-8];
	st.global.f64 	[%rd685+72], %fd2010;
	ld.shared.u64 	%rd686, [%r531];
	st.global.u64 	[%rd683+8], %rd686;
	ld.shared.f64 	%fd2011, [%r528];
	st.global.f64 	[%rd685+80], %fd2011;
	ld.shared.f64 	%fd2012, [%r528+8];
	st.global.f64 	[%rd685+88], %fd2012;
	ld.shared.f64 	%fd2013, [%r528+16];
	st.global.f64 	[%rd685+96], %fd2013;
	ld.shared.f64 	%fd2014, [%r528+24];
	st.global.f64 	[%rd685+104], %fd2014;
	ld.shared.f64 	%fd2015, [%r528+32];
	st.global.f64 	[%rd685+112], %fd2015;
	ld.shared.f64 	%fd2016, [%r528+40];
	st.global.f64 	[%rd685+120], %fd2016;
	ld.shared.f64 	%fd2017, [%r528+48];
	st.global.f64 	[%rd685+128], %fd2017;
	ld.shared.f64 	%fd2018, [%r528+56];
	st.global.f64 	[%rd685+136], %fd2018;
	ld.shared.f64 	%fd2019, [%r528+64];
	st.global.f64 	[%rd685+144], %fd2019;
	ld.shared.f64 	%fd2020, [%r528+72];
	st.global.f64 	[%rd685+152], %fd2020;
	add.s32 	%r532, %r532, 2;
	add.s32 	%r531, %r531, 16;
	add.s32 	%r530, %r530, 2;
	add.s32 	%r529, %r529, 20;
	add.s32 	%r528, %r528, 160;
	setp.ne.s32 	%p186, %r532, 0;
	@%p186 bra 	$L__BB0_334;
$L__BB0_335:
	and.b32  	%r520, %r12, 1;
	setp.eq.b32 	%p187, %r520, 1;
	not.pred 	%p188, %p187;
	@%p188 bra 	$L__BB0_337;
	shl.b32 	%r521, %r533, 3;
	mov.u32 	%r522, _ZZ34grid_kernel_partitioned_stripminedPKdS0_PKidPdPlPiilE7local_k;
	add.s32 	%r523, %r522, %r521;
	ld.shared.u64 	%rd687, [%r523];
	add.s32 	%r524, %r533, %r11;
	mul.wide.s32 	%rd688, %r524, 8;
	add.s64 	%rd689, %rd4, %rd688;
	st.global.u64 	[%rd689], %rd687;
	mul.lo.s32 	%r525, %r524, 10;
	mov.u32 	%r526, _ZZ34grid_kernel_partitioned_stripminedPKdS0_PKidPdPlPiilE7local_x;
	mad.lo.s32 	%r527, %r533, 80, %r526;
	ld.shared.f64 	%fd2021, [%r527];
	mul.wide.s32 	%rd690, %r525, 8;
	add.s64 	%rd691, %rd3, %rd690;
	st.global.f64 	[%rd691], %fd2021;
	ld.shared.f64 	%fd2022, [%r527+8];
	st.global.f64 	[%rd691+8], %fd2022;
	ld.shared.f64 	%fd2023, [%r527+16];
	st.global.f64 	[%rd691+16], %fd2023;
	ld.shared.f64 	%fd2024, [%r527+24];
	st.global.f64 	[%rd691+24], %fd2024;
	ld.shared.f64 	%fd2025, [%r527+32];
	st.global.f64 	[%rd691+32], %fd2025;
	ld.shared.f64 	%fd2026, [%r527+40];
	st.global.f64 	[%rd691+40], %fd2026;
	ld.shared.f64 	%fd2027, [%r527+48];
	st.global.f64 	[%rd691+48], %fd2027;
	ld.shared.f64 	%fd2028, [%r527+56];
	st.global.f64 	[%rd691+56], %fd2028;
	ld.shared.f64 	%fd2029, [%r527+64];
	st.global.f64 	[%rd691+64], %fd2029;
	ld.shared.f64 	%fd2030, [%r527+72];
	st.global.f64 	[%rd691+72], %fd2030;
$L__BB0_337:
	ret;

}


// ===== COMPILED SASS (sm_100) =====

	.target	sm_100

	.elftype	@"ET_EXEC"


//--------------------- .note.nv.tkinfo           --------------------------
	.section	.note.nv.tkinfo,"",@"SHT_NOTE"
	.sectionflags	@"SHF_NOTE_NV_TKINFO"
	.tkinfo
        /*0018*/ 	.word	0x00000002
        /*0030*/ 	.string	""
        /*0030*/ 	.string	"ptxas"
        /*0030*/ 	.string	"Cuda compilation tools, release 13.0, V13.0.88"
        /*0030*/ 	.string	"Build cuda_13.0.r13.0/compiler.36424714_0"
        /*0030*/ 	.string	"-arch sm_100 -m 64 "



//--------------------- .note.nv.cuinfo           --------------------------
	.section	.note.nv.cuinfo,"",@"SHT_NOTE"
	.sectionflags	@"SHF_NOTE_NV_CUINFO"
        /*0018*/ 	.short	0x0002
        /*001a*/ 	.short	0x0064
        /*001c*/ 	.short	0x0082
	.zero		2


//--------------------- .nv.info                  --------------------------
	.section	.nv.info,"",@"SHT_CUDA_INFO"
	.align	4


	//----- nvinfo : EIATTR_REGCOUNT
	.align		4
        /*0000*/ 	.byte	0x04, 0x2f
        /*0002*/ 	.short	(.L_1 - .L_0)
	.align		4
.L_0:
        /*0004*/ 	.word	index@(_Z34grid_kernel_partitioned_stripminedPKdS0_PKidPdPlPiil)
        /*0008*/ 	.word	0x00000086


	//----- nvinfo : EIATTR_FRAME_SIZE
	.align		4
.L_1:
        /*000c*/ 	.byte	0x04, 0x11
        /*000e*/ 	.short	(.L_3 - .L_2)
	.align		4
.L_2:
        /*0010*/ 	.word	index@($__internal_1_$__cuda_sm20_rem_s64)
        /*0014*/ 	.word	0x00000000


	//----- nvinfo : EIATTR_FRAME_SIZE
	.align		4
.L_3:
        /*0018*/ 	.byte	0x04, 0x11
        /*001a*/ 	.short	(.L_5 - .L_4)
	.align		4
.L_4:
        /*001c*/ 	.word	index@($__internal_0_$__cuda_sm20_div_s64)
        /*0020*/ 	.word	0x00000000


	//----- nvinfo : EIATTR_FRAME_SIZE
	.align		4
.L_5:
        /*0024*/ 	.byte	0x04, 0x11
        /*0026*/ 	.short	(.L_7 - .L_6)
	.align		4
.L_6:
        /*0028*/ 	.word	index@(_Z34grid_kernel_partitioned_stripminedPKdS0_PKidPdPlPiil)
        /*002c*/ 	.word	0x00000000


	//----- nvinfo : EIATTR_MIN_STACK_SIZE
	.align		4
.L_7:
        /*0030*/ 	.byte	0x04, 0x12
        /*0032*/ 	.short	(.L_9 - .L_8)
	.align		4
.L_8:
        /*0034*/ 	.word	index@(_Z34grid_kernel_partitioned_stripminedPKdS0_PKidPdPlPiil)
        /*0038*/ 	.word	0x00000000
.L_9:


//--------------------- .nv.compat                --------------------------
	.section	.nv.compat,"",@"SHT_CUDA_COMPAT_INFO"
	.align	4
        /*0000*/ 	.byte	0x02, 0x09, 0x00, 0x00, 0x02, 0x02, 0x01, 0x00, 0x02, 0x05, 0x05, 0x00, 0x03, 0x07, 0x01, 0x01
        /*0010*/ 	.byte	0x02, 0x03, 0x00, 0x00, 0x02, 0x06, 0x01, 0x00, 0x04, 0x0b, 0x08, 0x00, 0x01, 0x00, 0x00, 0x00
        /*0020*/ 	.byte	0x00, 0x00, 0x00, 0x00


//--------------------- .nv.info._Z34grid_kernel_partitioned_stripminedPKdS0_PKidPdPlPiil --------------------------
	.section	.nv.info._Z34grid_kernel_partitioned_stripminedPKdS0_PKidPdPlPiil,"",@"SHT_CUDA_INFO"
	.sectionflags	@""
	.align	4


	//----- nvinfo : EIATTR_CUDA_API_VERSION
	.align		4
        /*0000*/ 	.byte	0x04, 0x37
        /*0002*/ 	.short	(.L_11 - .L_10)
.L_10:
        /*0004*/ 	.word	0x00000082


	//----- nvinfo : EIATTR_KPARAM_INFO
	.align		4
.L_11:
        /*0008*/ 	.byte	0x04, 0x17
        /*000a*/ 	.short	(.L_13 - .L_12)
.L_12:
        /*000c*/ 	.word	0x00000000
        /*0010*/ 	.short	0x0008
        /*0012*/ 	.short	0x0040
        /*0014*/ 	.byte	0x00, 0xf0, 0x21, 0x00


	//----- nvinfo : EIATTR_KPARAM_INFO
	.align		4
.L_13:
        /*0018*/ 	.byte	0x04, 0x17
        /*001a*/ 	.short	(.L_15 - .L_14)
.L_14:
        /*001c*/ 	.word	0x00000000
        /*0020*/ 	.short	0x0007
        /*0022*/ 	.short	0x0038
        /*0024*/ 	.byte	0x00, 0xf0, 0x11, 0x00


	//----- nvinfo : EIATTR_KPARAM_INFO
	.align		4
.L_15:
        /*0028*/ 	.byte	0x04, 0x17
        /*002a*/ 	.short	(.L_17 - .L_16)
.L_16:
        /*002c*/ 	.word	0x00000000
        /*0030*/ 	.short	0x0006
        /*0032*/ 	.short	0x0030
        /*0034*/ 	.byte	0x00, 0xf5, 0x21, 0x00


	//----- nvinfo : EIATTR_KPARAM_INFO
	.align		4
.L_17:
        /*0038*/ 	.byte	0x04, 0x17
        /*003a*/ 	.short	(.L_19 - .L_18)
.L_18:
        /*003c*/ 	.word	0x00000000
        /*0040*/ 	.short	0x0005
        /*0042*/ 	.short	0x0028
        /*0044*/ 	.byte	0x00, 0xf5, 0x21, 0x00


	//----- nvinfo : EIATTR_KPARAM_INFO
	.align		4
.L_19:
        /*0048*/ 	.byte	0x04, 0x17
        /*004a*/ 	.short	(.L_21 - .L_20)
.L_20:
        /*004c*/ 	.word	0x00000000
        /*0050*/ 	.short	0x0004
        /*0052*/ 	.short	0x0020
        /*0054*/ 	.byte	0x00, 0xf5, 0x21, 0x00


	//----- nvinfo : EIATTR_KPARAM_INFO
	.align		4
.L_21:
        /*0058*/ 	.byte	0x04, 0x17
        /*005a*/ 	.short	(.L_23 - .L_22)
.L_22:
        /*005c*/ 	.word	0x00000000
        /*0060*/ 	.short	0x0003
        /*0062*/ 	.short	0x0018
        /*0064*/ 	.byte	0x00, 0xf0, 0x21, 0x00


	//----- nvinfo : EIATTR_KPARAM_INFO
	.align		4
.L_23:
        /*0068*/ 	.byte	0x04, 0x17
        /*006a*/ 	.short	(.L_25 - .L_24)
.L_24:
        /*006c*/ 	.word	0x00000000
        /*0070*/ 	.short	0x0002
        /*0072*/ 	.short	0x0010
        /*0074*/ 	.byte	0x00, 0xf5, 0x21, 0x00


	//----- nvinfo : EIATTR_KPARAM_INFO
	.align		4
.L_25:
        /*0078*/ 	.byte	0x04, 0x17
        /*007a*/ 	.short	(.L_27 - .L_26)
.L_26:
        /*007c*/ 	.word	0x00000000
        /*0080*/ 	.short	0x0001
        /*0082*/ 	.short	0x0008
        /*0084*/ 	.byte	0x00, 0xf5, 0x21, 0x00


	//----- nvinfo : EIATTR_KPARAM_INFO
	.align		4
.L_27:
        /*0088*/ 	.byte	0x04, 0x17
        /*008a*/ 	.short	(.L_29 - .L_28)
.L_28:
        /*008c*/ 	.word	0x00000000
        /*0090*/ 	.short	0x0000
        /*0092*/ 	.short	0x0000
        /*0094*/ 	.byte	0x00, 0xf5, 0x21, 0x00


	//----- nvinfo : EIATTR_SPARSE_MMA_MASK
	.align		4
.L_29:
        /*0098*/ 	.byte	0x03, 0x50
        /*009a*/ 	.short	0x0000


	//----- nvinfo : EIATTR_MAXREG_COUNT
	.align		4
        /*009c*/ 	.byte	0x03, 0x1b
        /*009e*/ 	.short	0x00ff


	//----- nvinfo : EIATTR_NUM_BARRIERS
	.align		4
        /*00a0*/ 	.byte	0x02, 0x4c
        /*00a2*/ 	.byte	0x01
	.zero		1


	//----- nvinfo : EIATTR_MERCURY_ISA_VERSION
	.align		4
        /*00a4*/ 	.byte	0x03, 0x5f
        /*00a6*/ 	.short	0x0101


	//----- nvinfo : EIATTR_INT_WARP_WIDE_INSTR_OFFSETS
	.align		4
        /*00a8*/ 	.byte	0x04, 0x31
        /*00aa*/ 	.short	(.L_31 - .L_30)


	//   ....[0]....
.L_30:
        /*00ac*/ 	.word	0x00002a50


	//   ....[1]....
        /*00b0*/ 	.word	0x00002af0


	//   ....[2]....
        /*00b4*/ 	.word	0x00004dd0


	//   ....[3]....
        /*00b8*/ 	.word	0x00004e70


	//   ....[4]....
        /*00bc*/ 	.word	0x00007150


	//   ....[5]....
        /*00c0*/ 	.word	0x000071f0


	//   ....[6]....
        /*00c4*/ 	.word	0x00009520


	//   ....[7]....
        /*00c8*/ 	.word	0x000095c0


	//   ....[8]....
        /*00cc*/ 	.word	0x0000b8e0


	//   ....[9]....
        /*00d0*/ 	.word	0x0000b980


	//   ....[10]....
        /*00d4*/ 	.word	0x0000dcb0


	//   ....[11]....
        /*00d8*/ 	.word	0x0000dd50


	//   ....[12]....
        /*00dc*/ 	.word	0x000100a0


	//   ....[13]....
        /*00e0*/ 	.word	0x00010140


	//   ....[14]....
        /*00e4*/ 	.word	0x00012440


	//   ....[15]....
        /*00e8*/ 	.word	0x000124e0


	//   ....[16]....
        /*00ec*/ 	.word	0x00012720


	//   ....[17]....
        /*00f0*/ 	.word	0x000127c0


	//----- nvinfo : EIATTR_VRC_CTA_INIT_COUNT
	.align		4
.L_31:
        /*00f4*/ 	.byte	0x02, 0x4a
	.zero		1
	.zero		1


	//----- nvinfo : EIATTR_EXIT_INSTR_OFFSETS
	.align		4
        /*00f8*/ 	.byte	0x04, 0x1c
        /*00fa*/ 	.short	(.L_33 - .L_32)


	//   ....[0]....
.L_32:
        /*00fc*/ 	.word	0x00012700


	//   ....[1]....
        /*0100*/ 	.word	0x00012810


	//   ....[2]....
        /*0104*/ 	.word	0x00013c50


	//   ....[3]....
        /*0108*/ 	.word	0x00013e30


	//----- nvinfo : EIATTR_CRS_STACK_SIZE
	.align		4
.L_33:
        /*010c*/ 	.byte	0x04, 0x1e
        /*010e*/ 	.short	(.L_35 - .L_34)
.L_34:
        /*0110*/ 	.word	0x00000000


	//----- nvinfo : EIATTR_CBANK_PARAM_SIZE
	.align		4
.L_35:
        /*0114*/ 	.byte	0x03, 0x19
        /*0116*/ 	.short	0x0048


	//----- nvinfo : EIATTR_PARAM_CBANK
	.align		4
        /*0118*/ 	.byte	0x04, 0x0a
        /*011a*/ 	.short	(.L_37 - .L_36)
	.align		4
.L_36:
        /*011c*/ 	.word	index@(.nv.constant0._Z34grid_kernel_partitioned_stripminedPKdS0_PKidPdPlPiil)
        /*0120*/ 	.short	0x0380
        /*0122*/ 	.short	0x0048


	//----- nvinfo : EIATTR_SW_WAR
	.align		4
.L_37:
        /*0124*/ 	.byte	0x04, 0x36
        /*0126*/ 	.short	(.L_39 - .L_38)
.L_38:
        /*0128*/ 	.word	0x00000008
.L_39:


//--------------------- .nv.callgraph             --------------------------
	.section	.nv.callgraph,"",@"SHT_CUDA_CALLGRAPH"
	.align	4
	.sectionentsize	8
	.align		4
        /*0000*/ 	.word	0x00000000
	.align		4
        /*0004*/ 	.word	0xffffffff
	.align		4
        /*0008*/ 	.word	0x00000000
	.align		4
        /*000c*/ 	.word	0xfffffffe
	.align		4
        /*0010*/ 	.word	0x00000000
	.align		4
        /*0014*/ 	.word	0xfffffffd
	.align		4
        /*0018*/ 	.word	0x00000000
	.align		4
        /*001c*/ 	.word	0xfffffffc


//--------------------- .text._Z34grid_kernel_partitioned_stripminedPKdS0_PKidPdPlPiil --------------------------
	.section	.text._Z34grid_kernel_partitioned_stripminedPKdS0_PKidPdPlPiil,"ax",@progbits
	.align	128
        .global         _Z34grid_kernel_partitioned_stripminedPKdS0_PKidPdPlPiil
        .type           _Z34grid_kernel_partitioned_stripminedPKdS0_PKidPdPlPiil,@function
        .size           _Z34grid_kernel_partitioned_stripminedPKdS0_PKidPdPlPiil,(.L_x_249 - _Z34grid_kernel_partitioned_stripminedPKdS0_PKidPdPlPiil)
        .other          _Z34grid_kernel_partitioned_stripminedPKdS0_PKidPdPlPiil,@"STO_CUDA_ENTRY STV_DEFAULT"
_Z34grid_kernel_partitioned_stripminedPKdS0_PKidPdPlPiil:
.text._Z34grid_kernel_partitioned_stripminedPKdS0_PKidPdPlPiil:
[----:B------:R-:W-:Y:S01]  /*0000*/  LDC R1, c[0x0][0x37c] ;  /* 0x0000df00ff017b82 */ /* 0x000fe20000000800 */
[----:B------:R-:W0:Y:S01]  /*0010*/  S2R R13, SR_TID.X ;  /* 0x00000000000d7919 */ /* 0x000e220000002100 */
[----:B------:R-:W1:Y:S01]  /*0020*/  LDCU.64 UR6, c[0x0][0x358] ;  /* 0x00006b00ff0677ac */ /* 0x000e620008000a00 */
[----:B------:R-:W-:Y:S01]  /*0030*/  BSSY.RECONVERGENT B0, `(.L_x_0) ;  /* 0x0000034000007945 */ /* 0x000fe20003800200 */
[----:B0-----:R-:W-:-:S13]  /*0040*/  ISETP.GE.U32.AND P0, PT, R13, 0x64, PT ;  /* 0x000000640d00780c */ /* 0x001fda0003f06070 */
[----:B-1----:R-:W-:Y:S05]  /*0050*/  @!P0 BRA `(.L_x_1) ;  /* 0x0000000000808947 */ /* 0x002fea0003800000 */
[----:B------:R-:W-:-:S13]  /*0060*/  ISETP.GT.U32.AND P0, PT, R13, 0x6d, PT ;  /* 0x0000006d0d00780c */ /* 0x000fda0003f04070 */
[----:B------:R-:W-:Y:S05]  /*0070*/  @P0 BRA `(.L_x_2) ;  /* 0x0000000000340947 */ /* 0x000fea0003800000 */
[----:B------:R-:W0:Y:S01]  /*0080*/  LDC.64 R2, c[0x0][0x388] ;  /* 0x0000e200ff027b82 */ /* 0x000e220000000a00 */
[----:B------:R-:W-:-:S04]  /*0090*/  IMAD.MOV.U32 R0, RZ, RZ, 0xc ;  /* 0x0000000cff007424 */ /* 0x000fc800078e00ff */
[----:B------:R-:W-:-:S04]  /*00a0*/  IMAD R5, R13, R0, -0x4a6 ;  /* 0xfffffb5a0d057424 */ /* 0x000fc800078e0200 */
[----:B0-----:R-:W-:-:S06]  /*00b0*/  IMAD.WIDE.U32 R2, R5, 0x8, R2 ;  /* 0x0000000805027825 */ /* 0x001fcc00078e0002 */
[----:B------:R-:W2:Y:S01]  /*00c0*/  LDG.E.64.CONSTANT R2, desc[UR6][R2.64] ;  /* 0x0000000602027981 */ /* 0x000ea2000c1e9b00 */
[----:B------:R-:W0:Y:S01]  /*00d0*/  S2UR UR5, SR_CgaCtaId ;  /* 0x00000000000579c3 */ /* 0x000e220000008800 */
[----:B------:R-:W-:Y:S01]  /*00e0*/  UMOV UR4, 0x400 ;  /* 0x0000040000047882 */ /* 0x000fe20000000000 */
[----:B------:R-:W-:Y:S01]  /*00f0*/  PLOP3.LUT P0, PT, PT, PT, PT, 0x8, 0x80 ;  /* 0x000000000080781c */ /* 0x000fe20003f0e170 */
[----:B------:R-:W-:-:S04]  /*0100*/  UIADD3 UR4, UPT, UPT, UR4, 0x320, URZ ;  /* 0x0000032004047890 */ /* 0x000fc8000fffe0ff */
[----:B0-----:R-:W-:-:S06]  /*0110*/  ULEA UR4, UR5, UR4, 0x18 ;  /* 0x0000000405047291 */ /* 0x001fcc000f8ec0ff */
[----:B------:R-:W-:-:S05]  /*0120*/  LEA R5, R13, UR4, 0x3 ;  /* 0x000000040d057c11 */ /* 0x000fca000f8e18ff */
[----:B--2---:R0:W-:Y:S01]  /*0130*/  STS.64 [R5+-0x320], R2 ;  /* 0xfffce00205007388 */ /* 0x0041e20000000a00 */
[----:B------:R-:W-:Y:S05]  /*0140*/  BRA `(.L_x_3) ;  /* 0x0000000000887947 */ /* 0x000fea0003800000 */
.L_x_2:
[----:B------:R-:W-:Y:S02]  /*0150*/  ISETP.GT.U32.AND P1, PT, R13, 0x77, PT ;  /* 0x000000770d00780c */ /* 0x000fe40003f24070 */
[----:B------:R-:W-:-:S11]  /*0160*/  PLOP3.LUT P0, PT, PT, PT, PT, 0x8, 0x80 ;  /* 0x000000000080781c */ /* 0x000fd60003f0e170 */
[----:B------:R-:W-:Y:S05]  /*0170*/  @P1 BRA `(.L_x_3) ;  /* 0x00000000007c1947 */ /* 0x000fea0003800000 */
[----:B------:R-:W0:Y:S01]  /*0180*/  LDC.64 R2, c[0x0][0x388] ;  /* 0x0000e200ff027b82 */ /* 0x000e220000000a00 */
[----:B------:R-:W-:Y:S01]  /*0190*/  IMAD.MOV.U32 R0, RZ, RZ, 0xc ;  /* 0x0000000cff007424 */ /* 0x000fe200078e00ff */
[----:B------:R-:W1:Y:S03]  /*01a0*/  LDCU.64 UR8, c[0x0][0x398] ;  /* 0x00007300ff0877ac */ /* 0x000e660008000a00 */
[----:B------:R-:W-:-:S04]  /*01b0*/  IMAD R5, R13, R0, -0x51d ;  /* 0xfffffae30d057424 */ /* 0x000fc800078e0200 */
[----:B0-----:R-:W-:-:S06]  /*01c0*/  IMAD.WIDE.U32 R2, R5, 0x8, R2 ;  /* 0x0000000805027825 */ /* 0x001fcc00078e0002 */
[----:B------:R-:W1:Y:S01]  /*01d0*/  LDG.E.64.CONSTANT R2, desc[UR6][R2.64] ;  /* 0x0000000602027981 */ /* 0x000e62000c1e9b00 */
[----:B------:R-:W0:Y:S01]  /*01e0*/  S2UR UR5, SR_CgaCtaId ;  /* 0x00000000000579c3 */ /* 0x000e220000008800 */
[----:B------:R-:W-:Y:S02]  /*01f0*/  UMOV UR4, 0x400 ;  /* 0x0000040000047882 */ /* 0x000fe40000000000 */
[----:B------:R-:W-:-:S04]  /*0200*/  UIADD3 UR4, UPT, UPT, UR4, 0x370, URZ ;  /* 0x0000037004047890 */ /* 0x000fc8000fffe0ff */
[----:B0-----:R-:W-:-:S06]  /*0210*/  ULEA UR4, UR5, UR4, 0x18 ;  /* 0x0000000405047291 */ /* 0x001fcc000f8ec0ff */
[----:B------:R-:W-:Y:S01]  /*0220*/  LEA R7, R13, UR4, 0x3 ;  /* 0x000000040d077c11 */ /* 0x000fe2000f8e18ff */
[----:B-1----:R-:W-:-:S07]  /*0230*/  DMUL R4, R2, UR8 ;  /* 0x0000000802047c28 */ /* 0x002fce0008000000 */
[----:B------:R1:W-:Y:S01]  /*0240*/  STS.64 [R7+-0x370], R4 ;  /* 0xfffc900407007388 */ /* 0x0003e20000000a00 */
[----:B------:R-:W-:Y:S05]  /*0250*/  BRA `(.L_x_3) ;  /* 0x0000000000447947 */ /* 0x000fea0003800000 */
.L_x_1:
[----:B------:R-:W-:Y:S01]  /*0260*/  PRMT R0, R13, 0x9910, RZ ;  /* 0x000099100d007816 */ /* 0x000fe200000000ff */
[----:B------:R-:W0:Y:S04]  /*0270*/  LDC.64 R2, c[0x0][0x388] ;  /* 0x0000e200ff027b82 */ /* 0x000e280000000a00 */
[----:B------:R-:W-:-:S05]  /*0280*/  IMAD R0, R0, 0xcd, RZ ;  /* 0x000000cd00007824 */ /* 0x000fca00078e02ff */
[----:B------:R-:W-:-:S04]  /*0290*/  LOP3.LUT R0, R0, 0xffff, RZ, 0xc0, !PT ;  /* 0x0000ffff00007812 */ /* 0x000fc800078ec0ff */
[----:B------:R-:W-:-:S04]  /*02a0*/  SHF.R.U32.HI R0, RZ, 0xa, R0 ;  /* 0x0000000aff007819 */ /* 0x000fc80000011600 */
[----:B------:R-:W-:-:S04]  /*02b0*/  LOP3.LUT R0, R0, 0x3e, RZ, 0xc0, !PT ;  /* 0x0000003e00007812 */ /* 0x000fc800078ec0ff */
[----:B------:R-:W-:-:S05]  /*02c0*/  IADD3 R5, PT, PT, R0, R13, RZ ;  /* 0x0000000d00057210 */ /* 0x000fca0007ffe0ff */
[----:B0-----:R-:W-:-:S06]  /*02d0*/  IMAD.WIDE.U32 R2, R5, 0x8, R2 ;  /* 0x0000000805027825 */ /* 0x001fcc00078e0002 */
[----:B------:R-:W2:Y:S01]  /*02e0*/  LDG.E.64.CONSTANT R2, desc[UR6][R2.64] ;  /* 0x0000000602027981 */ /* 0x000ea2000c1e9b00 */
[----:B------:R-:W0:Y:S01]  /*02f0*/  S2UR UR5, SR_CgaCtaId ;  /* 0x00000000000579c3 */ /* 0x000e220000008800 */
[----:B------:R-:W-:Y:S01]  /*0300*/  UMOV UR4, 0x400 ;  /* 0x0000040000047882 */ /* 0x000fe20000000000 */
[----:B------:R-:W-:Y:S01]  /*0310*/  ISETP.NE.AND P0, PT, R13, RZ, PT ;  /* 0x000000ff0d00720c */ /* 0x000fe20003f05270 */
[----:B0-----:R-:W-:-:S06]  /*0320*/  ULEA UR4, UR5, UR4, 0x18 ;  /* 0x0000000405047291 */ /* 0x001fcc000f8ec0ff */
[----:B------:R-:W-:-:S05]  /*0330*/  LEA R5, R13, UR4, 0x3 ;  /* 0x000000040d057c11 */ /* 0x000fca000f8e18ff */
[----:B--2---:R2:W-:Y:S04]  /*0340*/  STS.64 [R5], R2 ;  /* 0x0000000205007388 */ /* 0x0045e80000000a00 */
[----:B------:R-:W-:Y:S01]  /*0350*/  @!P0 STS [UR4+0x2fc0], RZ ;  /* 0x002fc0ffff008988 */ /* 0x000fe20008000804 */
[----:B------:R-:W-:-:S13]  /*0360*/  PLOP3.LUT P0, PT, P0, PT, PT, 0x8, 0x80 ;  /* 0x000000000080781c */ /* 0x000fda000070e170 */
.L_x_3:
[----:B------:R-:W-:Y:S05]  /*0370*/  BSYNC.RECONVERGENT B0 ;  /* 0x0000000000007941 */ /* 0x000fea0003800200 */
.L_x_0:
[----:B------:R-:W3:Y:S01]  /*0380*/  S2UR UR4, SR_CTAID.X ;  /* 0x00000000000479c3 */ /* 0x000ee20000002500 */
[----:B------:R-:W4:Y:S01]  /*0390*/  LDCU.64 UR8, c[0x0][0x3c0] ;  /* 0x00007800ff0877ac */ /* 0x000f220008000a00 */
[----:B------:R-:W0:Y:S06]  /*03a0*/  LDCU.64 UR10, c[0x0][0x3c0] ;  /* 0x00007800ff0a77ac */ /* 0x000e2c0008000a00 */
[----:B------:R-:W3:Y:S01]  /*03b0*/  LDC R86, c[0x0][0x360] ;  /* 0x0000d800ff567b82 */ /* 0x000ee20000000800 */
[----:B------:R-:W5:Y:S01]  /*03c0*/  LDCU UR5, c[0x0][0x370] ;  /* 0x00006e00ff0577ac */ /* 0x000f620008000800 */
[----:B---3--:R-:W-:-:S02]  /*03d0*/  IMAD R13, R86, UR4, R13 ;  /* 0x00000004560d7c24 */ /* 0x008fc4000f8e020d */
[----:B-----5:R-:W-:-:S04]  /*03e0*/  IMAD R86, R86, UR5, RZ ;  /* 0x0000000556567c24 */ /* 0x020fc8000f8e02ff */
[----:B------:R-:W-:Y:S01]  /*03f0*/  BAR.SYNC.DEFER_BLOCKING 0x0 ;  /* 0x0000000000007b1d */ /* 0x000fe20000010000 */
[----:B----4-:R-:W-:-:S04]  /*0400*/  ISETP.GE.U32.AND P1, PT, R13, UR8, PT ;  /* 0x000000080d007c0c */ /* 0x010fc8000bf26070 */
[----:B------:R-:W-:-:S13]  /*0410*/  ISETP.GE.AND.EX P1, PT, RZ, UR9, PT, P1 ;  /* 0x00000009ff007c0c */ /* 0x000fda000bf26310 */
[----:B0-----:R-:W-:Y:S05]  /*0420*/  @P1 BRA `(.L_x_4) ;  /* 0x0000012000981947 */ /* 0x001fea0003800000 */
[----:B--2---:R-:W0:Y:S01]  /*0430*/  LDC R3, c[0x0][0x3b8] ;  /* 0x0000ee00ff037b82 */ /* 0x004e220000000800 */
[----:B------:R-:W-:Y:S01]  /*0440*/  IMAD.MOV.U32 R12, RZ, RZ, RZ ;  /* 0x000000ffff0c7224 */ /* 0x000fe200078e00ff */
[----:B0-----:R-:W-:Y:S01]  /*0450*/  SHF.R.S32.HI R0, RZ, 0x1f, R3 ;  /* 0x0000001fff007819 */ /* 0x001fe20000011403 */
[----:B------:R0:W2:Y:S01]  /*0460*/  I2F.F64 R102, R3 ;  /* 0x0000000300667312 */ /* 0x0000a20000201c00 */
[----:B------:R-:W-:-:S04]  /*0470*/  IMAD.WIDE.U32 R88, R3, UR8, RZ ;  /* 0x0000000803587c25 */ /* 0x000fc8000f8e00ff */
[----:B------:R-:W-:-:S04]  /*0480*/  IMAD R0, R0, UR8, RZ ;  /* 0x0000000800007c24 */ /* 0x000fc8000f8e02ff */
[----:B------:R-:W-:-:S04]  /*0490*/  IMAD R11, R3, UR9, R0 ;  /* 0x00000009030b7c24 */ /* 0x000fc8000f8e0200 */
[----:B0-----:R-:W-:-:S07]  /*04a0*/  IMAD.IADD R11, R89, 0x1, R11 ;  /* 0x00000001590b7824 */ /* 0x001fce00078e020b */
.L_x_237:
[----:B------:R-:W-:Y:S01]  /*04b0*/  ISETP.GE.U32.AND P1, PT, R13, UR10, PT ;  /* 0x0000000a0d007c0c */ /* 0x000fe2000bf26070 */
[----:B------:R-:W-:Y:S05]  /*04c0*/  YIELD ;  /* 0x0000000000007946 */ /* 0x000fea0003800000 */
[----:B------:R-:W-:Y:S01]  /*04d0*/  ISETP.GE.AND.EX P1, PT, R12, UR11, PT, P1 ;  /* 0x0000000b0c007c0c */ /* 0x000fe2000bf26310 */
[----:B------:R-:W-:-:S12]  /*04e0*/  BSSY.RECONVERGENT B0, `(.L_x_5) ;  /* 0x0001215000007945 */ /* 0x000fd80003800200 */
[----:B0-----:R-:W-:Y:S05]  /*04f0*/  @P1 BRA `(.L_x_6) ;  /* 0x00000120004c1947 */ /* 0x001fea0003800000 */
[----:B-1----:R-:W0:Y:S08]  /*0500*/  LDC.64 R6, c[0x0][0x390] ;  /* 0x0000e400ff067b82 */ /* 0x002e300000000a00 */
[----:B------:R-:W1:Y:S01]  /*0510*/  LDC.64 R2, c[0x0][0x380] ;  /* 0x0000e000ff027b82 */ /* 0x000e620000000a00 */
[----:B0-----:R-:W3:Y:S04]  /*0520*/  LDG.E.CONSTANT R85, desc[UR6][R6.64+0x24] ;  /* 0x0000240606557981 */ /* 0x001ee8000c1e9900 */
[----:B-1----:R-:W2:Y:S04]  /*0530*/  LDG.E.64.CONSTANT R72, desc[UR6][R2.64] ;  /* 0x0000000602487981 */ /* 0x002ea8000c1e9b00 */
[----:B------:R-:W2:Y:S01]  /*0540*/  LDG.E.64.CONSTANT R4, desc[UR6][R2.64+0x10] ;  /* 0x0000100602047981 */ /* 0x000ea2000c1e9b00 */
[----:B------:R-:W-:Y:S01]  /*0550*/  BSSY.RECONVERGENT B1, `(.L_x_7) ;  /* 0x0000026000017945 */ /* 0x000fe20003800200 */
[----:B---3--:R-:W-:-:S04]  /*0560*/  SHF.R.S32.HI R10, RZ, 0x1f, R85 ;  /* 0x0000001fff0a7819 */ /* 0x008fc80000011455 */
[----:B------:R-:W-:-:S04]  /*0570*/  LOP3.LUT R0, R12, R10, RZ, 0xfc, !PT ;  /* 0x0000000a0c007212 */ /* 0x000fc800078efcff */
[----:B------:R-:W-:Y:S01]  /*0580*/  ISETP.NE.U32.AND P1, PT, R0, RZ, PT ;  /* 0x000000ff0000720c */ /* 0x000fe20003f25070 */
[----:B--2---:R-:W-:-:S12]  /*0590*/  DFMA R72, R102, R4, R72 ;  /* 0x000000046648722b */ /* 0x004fd80000000048 */
[----:B------:R-:W-:Y:S05]  /*05a0*/  @P1 BRA `(.L_x_8) ;  /* 0x0000000000581947 */ /* 0x000fea0003800000 */
[----:B------:R-:W0:Y:S01]  /*05b0*/  I2F.U32.RP R0, R85 ;  /* 0x0000005500007306 */ /* 0x000e220000209000 */
[----:B------:R-:W-:Y:S01]  /*05c0*/  IMAD.MOV R5, RZ, RZ, -R85 ;  /* 0x000000ffff057224 */ /* 0x000fe200078e0a55 */
[----:B------:R-:W-:-:S06]  /*05d0*/  ISETP.NE.U32.AND P3, PT, R85, RZ, PT ;  /* 0x000000ff5500720c */ /* 0x000fcc0003f65070 */
[----:B0-----:R-:W0:Y:S02]  /*05e0*/  MUFU.RCP R0, R0 ;  /* 0x0000000000007308 */ /* 0x001e240000001000 */
[----:B0-----:R-:W-:-:S06]  /*05f0*/  IADD3 R2, PT, PT, R0, 0xffffffe, RZ ;  /* 0x0ffffffe00027810 */ /* 0x001fcc0007ffe0ff */
[----:B------:R0:W1:Y:S02]  /*0600*/  F2I.FTZ.U32.TRUNC.NTZ R3, R2 ;  /* 0x0000000200037305 */ /* 0x000064000021f000 */
[----:B0-----:R-:W-:Y:S02]  /*0610*/  IMAD.MOV.U32 R2, RZ, RZ, RZ ;  /* 0x000000ffff027224 */ /* 0x001fe400078e00ff */
[----:B-1----:R-:W-:-:S04]  /*0620*/  IMAD R5, R5, R3, RZ ;  /* 0x0000000305057224 */ /* 0x002fc800078e02ff */
[----:B------:R-:W-:-:S04]  /*0630*/  IMAD.HI.U32 R4, R3, R5, R2 ;  /* 0x0000000503047227 */ /* 0x000fc800078e0002 */
[----:B------:R-:W-:Y:S02]  /*0640*/  IMAD.MOV.U32 R3, RZ, RZ, RZ ;  /* 0x000000ffff037224 */ /* 0x000fe400078e00ff */
[----:B------:R-:W-:-:S05]  /*0650*/  IMAD.HI.U32 R2, R4, R13, RZ ;  /* 0x0000000d04027227 */ /* 0x000fca00078e00ff */
[----:B------:R-:W-:-:S05]  /*0660*/  IADD3 R4, PT, PT, -R2, RZ, RZ ;  /* 0x000000ff02047210 */ /* 0x000fca0007ffe1ff */
[----:B------:R-:W-:-:S05]  /*0670*/  IMAD R4, R85, R4, R13 ;  /* 0x0000000455047224 */ /* 0x000fca00078e020d */
[----:B------:R-:W-:-:S13]  /*0680*/  ISETP.GE.U32.AND P1, PT, R4, R85, PT ;  /* 0x000000550400720c */ /* 0x000fda0003f26070 */
[----:B------:R-:W-:Y:S02]  /*0690*/  @P1 IMAD.IADD R4, R4, 0x1, -R85 ;  /* 0x0000000104041824 */ /* 0x000fe400078e0a55 */
[----:B------:R-:W-:-:S03]  /*06a0*/  @P1 VIADD R2, R2, 0x1 ;  /* 0x0000000102021836 */ /* 0x000fc60000000000 */
[----:B------:R-:W-:-:S13]  /*06b0*/  ISETP.GE.U32.AND P2, PT, R4, R85, PT ;  /* 0x000000550400720c */ /* 0x000fda0003f46070 */
[----:B------:R-:W-:Y:S02]  /*06c0*/  @P2 IADD3 R2, PT, PT, R2, 0x1, RZ ;  /* 0x0000000102022810 */ /* 0x000fe40007ffe0ff */
[----:B------:R-:W-:-:S05]  /*06d0*/  @!P3 LOP3.LUT R2, RZ, R85, RZ, 0x33, !PT ;  /* 0x00000055ff02b212 */ /* 0x000fca00078e33ff */
[----:B------:R-:W-:-:S04]  /*06e0*/  IMAD.MOV R8, RZ, RZ, -R2 ;  /* 0x000000ffff087224 */ /* 0x000fc800078e0a02 */
[----:B------:R-:W-:Y:S01]  /*06f0*/  IMAD R8, R85, R8, R13 ;  /* 0x0000000855087224 */ /* 0x000fe200078e020d */
[----:B------:R-:W-:Y:S06]  /*0700*/  BRA `(.L_x_9) ;  /* 0x0000000000287947 */ /* 0x000fec0003800000 */
.L_x_8:
[----:B------:R-:W-:Y:S01]  /*0710*/  MOV R74, R13 ;  /* 0x0000000d004a7202 */ /* 0x000fe20000000f00 */
[----:B------:R-:W-:Y:S01]  /*0720*/  IMAD.MOV.U32 R69, RZ, RZ, R12 ;  /* 0x000000ffff457224 */ /* 0x000fe200078e000c */
[----:B------:R-:W-:Y:S01]  /*0730*/  MOV R55, R10 ;  /* 0x0000000a00377202 */ /* 0x000fe20000000f00 */
[----:B------:R-:W-:Y:S01]  /*0740*/  IMAD.MOV.U32 R68, RZ, RZ, R85 ;  /* 0x000000ffff447224 */ /* 0x000fe200078e0055 */
[----:B------:R-:W-:-:S07]  /*0750*/  MOV R54, 0x770 ;  /* 0x0000077000367802 */ /* 0x000fce0000000f00 */
[----:B------:R-:W-:Y:S05]  /*0760*/  CALL.REL.NOINC `($__internal_0_$__cuda_sm20_div_s64) ;  /* 0x0000013400b47944 */ /* 0x000fea0003c00000 */
[--C-:B------:R-:W-:Y:S01]  /*0770*/  IMAD.MOV R8, RZ, RZ, -R50.reuse ;  /* 0x000000ffff087224 */ /* 0x100fe200078e0a32 */
[----:B------:R-:W-:Y:S01]  /*0780*/  MOV R3, R51 ;  /* 0x0000003300037202 */ /* 0x000fe20000000f00 */
[----:B------:R-:W-:Y:S02]  /*0790*/  IMAD.MOV.U32 R2, RZ, RZ, R50 ;  /* 0x000000ffff027224 */ /* 0x000fe400078e0032 */
[----:B------:R-:W-:-:S07]  /*07a0*/  IMAD R8, R85, R8, R13 ;  /* 0x0000000855087224 */ /* 0x000fce00078e020d */
.L_x_9:
[----:B------:R-:W-:Y:S05]  /*07b0*/  BSYNC.RECONVERGENT B1 ;  /* 0x0000000000017941 */ /* 0x000fea0003800200 */
.L_x_7:
[----:B------:R-:W0:Y:S08]  /*07c0*/  LDC.64 R6, c[0x0][0x390] ;  /* 0x0000e400ff067b82 */ /* 0x000e300000000a00 */
[----:B------:R-:W1:Y:S01]  /*07d0*/  LDC.64 R4, c[0x0][0x380] ;  /* 0x0000e000ff047b82 */ /* 0x000e620000000a00 */
[----:B0-----:R-:W2:Y:S04]  /*07e0*/  LDG.E.CONSTANT R84, desc[UR6][R6.64+0x20] ;  /* 0x0000200606547981 */ /* 0x001ea8000c1e9900 */
[----:B-1----:R-:W3:Y:S04]  /*07f0*/  LDG.E.64.CONSTANT R126, desc[UR6][R4.64+0xd8] ;  /* 0x0000d806047e7981 */ /* 0x002ee8000c1e9b00 */
[----:B------:R-:W3:Y:S01]  /*0800*/  LDG.E.64.CONSTANT R124, desc[UR6][R4.64+0xe8] ;  /* 0x0000e806047c7981 */ /* 0x000ee2000c1e9b00 */
[----:B------:R-:W3:Y:S01]  /*0810*/  I2F.F64 R58, R8 ;  /* 0x00000008003a7312 */ /* 0x000ee20000201c00 */
[----:B------:R-:W-:Y:S01]  /*0820*/  BSSY.RECONVERGENT B1, `(.L_x_10) ;  /* 0x0000027000017945 */ /* 0x000fe20003800200 */
[----:B--2---:R-:W-:-:S04]  /*0830*/  SHF.R.S32.HI R9, RZ, 0x1f, R84 ;  /* 0x0000001fff097819 */ /* 0x004fc80000011454 */
[----:B------:R-:W-:-:S04]  /*0840*/  LOP3.LUT R0, R3, R9, RZ, 0xfc, !PT ;  /* 0x0000000903007212 */ /* 0x000fc800078efcff */
[----:B------:R-:W-:Y:S01]  /*0850*/  ISETP.NE.U32.AND P1, PT, R0, RZ, PT ;  /* 0x000000ff0000720c */ /* 0x000fe20003f25070 */
[----:B---3--:R-:W-:-:S12]  /*0860*/  DFMA R58, R58, R124, R126 ;  /* 0x0000007c3a3a722b */ /* 0x008fd8000000007e */
[----:B------:R-:W-:Y:S05]  /*0870*/  @P1 BRA `(.L_x_11) ;  /* 0x00000000005c1947 */ /* 0x000fea0003800000 */
[----:B------:R-:W0:Y:S01]  /*0880*/  I2F.U32.RP R0, R84 ;  /* 0x0000005400007306 */ /* 0x000e220000209000 */
[----:B------:R-:W-:Y:S01]  /*0890*/  IMAD.MOV R3, RZ, RZ, -R84 ;  /* 0x000000ffff037224 */ /* 0x000fe200078e0a54 */
[----:B------:R-:W-:-:S06]  /*08a0*/  ISETP.NE.U32.AND P3, PT, R84, RZ, PT ;  /* 0x000000ff5400720c */ /* 0x000fcc0003f65070 */
[----:B0-----:R-:W0:Y:S02]  /*08b0*/  MUFU.RCP R0, R0 ;  /* 0x0000000000007308 */ /* 0x001e240000001000 */
[----:B0-----:R-:W-:-:S06]  /*08c0*/  VIADD R4, R0, 0xffffffe ;  /* 0x0ffffffe00047836 */ /* 0x001fcc0000000000 */
[----:B------:R0:W1:Y:S02]  /*08d0*/  F2I.FTZ.U32.TRUNC.NTZ R5, R4 ;  /* 0x0000000400057305 */ /* 0x000064000021f000 */
[----:B0-----:R-:W-:Y:S01]  /*08e0*/  MOV R4, RZ ;  /* 0x000000ff00047202 */ /* 0x001fe20000000f00 */
[----:B-1----:R-:W-:-:S04]  /*08f0*/  IMAD R3, R3, R5, RZ ;  /* 0x0000000503037224 */ /* 0x002fc800078e02ff */
[----:B------:R-:W-:-:S06]  /*0900*/  IMAD.HI.U32 R5, R5, R3, R4 ;  /* 0x0000000305057227 */ /* 0x000fcc00078e0004 */
[----:B------:R-:W-:-:S04]  /*0910*/  IMAD.HI.U32 R5, R5, R2, RZ ;  /* 0x0000000205057227 */ /* 0x000fc800078e00ff */
[----:B------:R-:W-:-:S04]  /*0920*/  IMAD.MOV R3, RZ, RZ, -R5 ;  /* 0x000000ffff037224 */ /* 0x000fc800078e0a05 */
[----:B------:R-:W-:-:S05]  /*0930*/  IMAD R3, R84, R3, R2 ;  /* 0x0000000354037224 */ /* 0x000fca00078e0202 */
[----:B------:R-:W-:-:S13]  /*0940*/  ISETP.GE.U32.AND P1, PT, R3, R84, PT ;  /* 0x000000540300720c */ /* 0x000fda0003f26070 */
[----:B------:R-:W-:Y:S01]  /*0950*/  @P1 IMAD.IADD R3, R3, 0x1, -R84 ;  /* 0x0000000103031824 */ /* 0x000fe200078e0a54 */
[----:B------:R-:W-:-:S04]  /*0960*/  @P1 IADD3 R5, PT, PT, R5, 0x1, RZ ;  /* 0x0000000105051810 */ /* 0x000fc80007ffe0ff */
[----:B------:R-:W-:-:S13]  /*0970*/  ISETP.GE.U32.AND P2, PT, R3, R84, PT ;  /* 0x000000540300720c */ /* 0x000fda0003f46070 */
[----:B------:R-:W-:Y:S01]  /*0980*/  @P2 VIADD R5, R5, 0x1 ;  /* 0x0000000105052836 */ /* 0x000fe20000000000 */
[----:B------:R-:W-:-:S05]  /*0990*/  @!P3 LOP3.LUT R5, RZ, R84, RZ, 0x33, !PT ;  /* 0x00000054ff05b212 */ /* 0x000fca00078e33ff */
[----:B------:R-:W-:-:S04]  /*09a0*/  IMAD.MOV R3, RZ, RZ, -R5 ;  /* 0x000000ffff037224 */ /* 0x000fc800078e0a05 */
[----:B------:R-:W-:Y:S01]  /*09b0*/  IMAD R14, R84, R3, R2 ;  /* 0x00000003540e7224 */ /* 0x000fe200078e0202 */
[----:B------:R-:W-:Y:S01]  /*09c0*/  MOV R2, R5 ;  /* 0x0000000500027202 */ /* 0x000fe20000000f00 */
[----:B------:R-:W-:Y:S01]  /*09d0*/  IMAD.MOV.U32 R3, RZ, RZ, RZ ;  /* 0x000000ffff037224 */ /* 0x000fe200078e00ff */
[----:B------:R-:W-:Y:S06]  /*09e0*/  BRA `(.L_x_12) ;  /* 0x0000000000287947 */ /* 0x000fec0003800000 */
.L_x_11:
[----:B------:R-:W-:Y:S01]  /*09f0*/  IMAD.MOV.U32 R74, RZ, RZ, R2 ;  /* 0x000000ffff4a7224 */ /* 0x000fe200078e0002 */
[----:B------:R-:W-:Y:S01]  /*0a00*/  MOV R69, R3 ;  /* 0x0000000300457202 */ /* 0x000fe20000000f00 */
[----:B------:R-:W-:Y:S01]  /*0a10*/  IMAD.MOV.U32 R68, RZ, RZ, R84 ;  /* 0x000000ffff447224 */ /* 0x000fe200078e0054 */
[----:B------:R-:W-:Y:S01]  /*0a20*/  MOV R54, 0xa50 ;  /* 0x00000a5000367802 */ /* 0x000fe20000000f00 */
[----:B------:R-:W-:-:S07]  /*0a30*/  IMAD.MOV.U32 R55, RZ, RZ, R9 ;  /* 0x000000ffff377224 */ /* 0x000fce00078e0009 */
[----:B------:R-:W-:Y:S05]  /*0a40*/  CALL.REL.NOINC `($__internal_0_$__cuda_sm20_div_s64) ;  /* 0x0000013000fc7944 */ /* 0x000fea0003c00000 */
[----:B------:R-:W-:-:S05]  /*0a50*/  IADD3 R3, PT, PT, -R50, RZ, RZ ;  /* 0x000000ff32037210 */ /* 0x000fca0007ffe1ff */
[----:B------:R-:W-:Y:S02]  /*0a60*/  IMAD R14, R84, R3, R2 ;  /* 0x00000003540e7224 */ /* 0x000fe400078e0202 */
[----:B------:R-:W-:Y:S02]  /*0a70*/  IMAD.MOV.U32 R2, RZ, RZ, R50 ;  /* 0x000000ffff027224 */ /* 0x000fe400078e0032 */
[----:B------:R-:W-:-:S07]  /*0a80*/  IMAD.MOV.U32 R3, RZ, RZ, R51 ;  /* 0x000000ffff037224 */ /* 0x000fce00078e0033 */
.L_x_12:
[----:B------:R-:W-:Y:S05]  /*0a90*/  BSYNC.RECONVERGENT B1 ;  /* 0x0000000000017941 */ /* 0x000fea0003800200 */
.L_x_10:
        /* <DEDUP_REMOVED lines=20> */
[----:B------:R-:W-:Y:S01]  /*0be0*/  IMAD.HI.U32 R5, R5, R3, R4 ;  /* 0x0000000305057227 */ /* 0x000fe200078e0004 */
[----:B------:R-:W-:-:S05]  /*0bf0*/  MOV R3, RZ ;  /* 0x000000ff00037202 */ /* 0x000fca0000000f00 */
        /* <DEDUP_REMOVED lines=10> */
[----:B------:R-:W-:Y:S02]  /*0ca0*/  IMAD R6, R83, R6, R2 ;  /* 0x0000000653067224 */ /* 0x000fe400078e0202 */
[----:B------:R-:W-:Y:S01]  /*0cb0*/  IMAD.MOV.U32 R2, RZ, RZ, R5 ;  /* 0x000000ffff027224 */ /* 0x000fe200078e0005 */
[----:B------:R-:W-:Y:S06]  /*0cc0*/  BRA `(.L_x_15) ;  /* 0x0000000000287947 */ /* 0x000fec0003800000 */
.L_x_14:
[----:B------:R-:W-:Y:S01]  /*0cd0*/  IMAD.MOV.U32 R74, RZ, RZ, R2 ;  /* 0x000000ffff4a7224 */ /* 0x000fe200078e0002 */
[----:B------:R-:W-:Y:S01]  /*0ce0*/  MOV R68, R83 ;  /* 0x0000005300447202 */ /* 0x000fe20000000f00 */
[----:B------:R-:W-:Y:S01]  /*0cf0*/  IMAD.MOV.U32 R69, RZ, RZ, R3 ;  /* 0x000000ffff457224 */ /* 0x000fe200078e0003 */
[----:B------:R-:W-:Y:S01]  /*0d00*/  MOV R54, 0xd30 ;  /* 0x00000d3000367802 */ /* 0x000fe20000000f00 */
[----:B------:R-:W-:-:S07]  /*0d10*/  IMAD.MOV.U32 R55, RZ, RZ, R8 ;  /* 0x000000ffff377224 */ /* 0x000fce00078e0008 */
[----:B------:R-:W-:Y:S05]  /*0d20*/  CALL.REL.NOINC `($__internal_0_$__cuda_sm20_div_s64) ;  /* 0x0000013000447944 */ /* 0x000fea0003c00000 */
[----:B------:R-:W-:Y:S02]  /*0d30*/  IMAD.MOV R6, RZ, RZ, -R50 ;  /* 0x000000ffff067224 */ /* 0x000fe400078e0a32 */
[----:B------:R-:W-:Y:S02]  /*0d40*/  IMAD.MOV.U32 R3, RZ, RZ, R51 ;  /* 0x000000ffff037224 */ /* 0x000fe400078e0033 */
[----:B------:R-:W-:Y:S01]  /*0d50*/  IMAD R6, R83, R6, R2 ;  /* 0x0000000653067224 */ /* 0x000fe200078e0202 */
[----:B------:R-:W-:-:S07]  /*0d60*/  MOV R2, R50 ;  /* 0x0000003200027202 */ /* 0x000fce0000000f00 */
.L_x_15:
[----:B------:R-:W-:Y:S05]  /*0d70*/  BSYNC.RECONVERGENT B1 ;  /* 0x0000000000017941 */ /* 0x000fea0003800200 */
.L_x_13:
        /* <DEDUP_REMOVED lines=13> */
[----:B------:R-:W-:Y:S02]  /*0e50*/  IADD3 R3, PT, PT, RZ, -R82, RZ ;  /* 0x80000052ff037210 */ /* 0x000fe40007ffe0ff */
[----:B------:R-:W-:-:S05]  /*0e60*/  ISETP.NE.U32.AND P3, PT, R82, RZ, PT ;  /* 0x000000ff5200720c */ /* 0x000fca0003f65070 */
[----:B0-----:R-:W0:Y:S02]  /*0e70*/  MUFU.RCP R0, R0 ;  /* 0x0000000000007308 */ /* 0x001e240000001000 */
[----:B0-----:R-:W-:-:S06]  /*0e80*/  VIADD R4, R0, 0xffffffe ;  /* 0x0ffffffe00047836 */ /* 0x001fcc0000000000 */
[----:B------:R0:W1:Y:S02]  /*0e90*/  F2I.FTZ.U32.TRUNC.NTZ R5, R4 ;  /* 0x0000000400057305 */ /* 0x000064000021f000 */
[----:B0-----:R-:W-:Y:S02]  /*0ea0*/  IMAD.MOV.U32 R4, RZ, RZ, RZ ;  /* 0x000000ffff047224 */ /* 0x001fe400078e00ff */
[----:B-1----:R-:W-:-:S04]  /*0eb0*/  IMAD R3, R3, R5, RZ ;  /* 0x0000000503037224 */ /* 0x002fc800078e02ff */
[----:B------:R-:W-:-:S06]  /*0ec0*/  IMAD.HI.U32 R5, R5, R3, R4 ;  /* 0x0000000305057227 */ /* 0x000fcc00078e0004 */
[----:B------:R-:W-:-:S04]  /*0ed0*/  IMAD.HI.U32 R5, R5, R2, RZ ;  /* 0x0000000205057227 */ /* 0x000fc800078e00ff */
[----:B------:R-:W-:-:S04]  /*0ee0*/  IMAD.MOV R3, RZ, RZ, -R5 ;  /* 0x000000ffff037224 */ /* 0x000fc800078e0a05 */
[----:B------:R-:W-:-:S05]  /*0ef0*/  IMAD R3, R82, R3, R2 ;  /* 0x0000000352037224 */ /* 0x000fca00078e0202 */
[----:B------:R-:W-:-:S13]  /*0f00*/  ISETP.GE.U32.AND P1, PT, R3, R82, PT ;  /* 0x000000520300720c */ /* 0x000fda0003f26070 */
[----:B------:R-:W-:Y:S01]  /*0f10*/  @P1 IADD3 R3, PT, PT, -R82, R3, RZ ;  /* 0x0000000352031210 */ /* 0x000fe20007ffe1ff */
[----:B------:R-:W-:-:S03]  /*0f20*/  @P1 VIADD R5, R5, 0x1 ;  /* 0x0000000105051836 */ /* 0x000fc60000000000 */
[----:B------:R-:W-:-:S13]  /*0f30*/  ISETP.GE.U32.AND P2, PT, R3, R82, PT ;  /* 0x000000520300720c */ /* 0x000fda0003f46070 */
[----:B------:R-:W-:Y:S01]  /*0f40*/  @P2 VIADD R5, R5, 0x1 ;  /* 0x0000000105052836 */ /* 0x000fe20000000000 */
[----:B------:R-:W-:-:S04]  /*0f50*/  @!P3 LOP3.LUT R5, RZ, R82, RZ, 0x33, !PT ;  /* 0x00000052ff05b212 */ /* 0x000fc800078e33ff */
[----:B------:R-:W-:-:S05]  /*0f60*/  IADD3 R3, PT, PT, -R5, RZ, RZ ;  /* 0x000000ff05037210 */ /* 0x000fca0007ffe1ff */
[----:B------:R-:W-:Y:S02]  /*0f70*/  IMAD R16, R82, R3, R2 ;  /* 0x0000000352107224 */ /* 0x000fe400078e0202 */
[----:B------:R-:W-:Y:S02]  /*0f80*/  IMAD.MOV.U32 R2, RZ, RZ, R5 ;  /* 0x000000ffff027224 */ /* 0x000fe400078e0005 */
[----:B------:R-:W-:Y:S01]  /*0f90*/  IMAD.MOV.U32 R3, RZ, RZ, RZ ;  /* 0x000000ffff037224 */ /* 0x000fe200078e00ff */
[----:B------:R-:W-:Y:S06]  /*0fa0*/  BRA `(.L_x_18) ;  /* 0x0000000000287947 */ /* 0x000fec0003800000 */
.L_x_17:
[----:B------:R-:W-:Y:S01]  /*0fb0*/  MOV R74, R2 ;  /* 0x00000002004a7202 */ /* 0x000fe20000000f00 */
[----:B------:R-:W-:Y:S01]  /*0fc0*/  IMAD.MOV.U32 R69, RZ, RZ, R3 ;  /* 0x000000ffff457224 */ /* 0x000fe200078e0003 */
[----:B------:R-:W-:Y:S01]  /*0fd0*/  MOV R55, R7 ;  /* 0x0000000700377202 */ /* 0x000fe20000000f00 */
[----:B------:R-:W-:Y:S01]  /*0fe0*/  IMAD.MOV.U32 R68, RZ, RZ, R82 ;  /* 0x000000ffff447224 */ /* 0x000fe200078e0052 */
[----:B------:R-:W-:-:S07]  /*0ff0*/  MOV R54, 0x1010 ;  /* 0x0000101000367802 */ /* 0x000fce0000000f00 */
[----:B------:R-:W-:Y:S05]  /*1000*/  CALL.REL.NOINC `($__internal_0_$__cuda_sm20_div_s64) ;  /* 0x0000012c008c7944 */ /* 0x000fea0003c00000 */
[----:B------:R-:W-:-:S04]  /*1010*/  IMAD.MOV R3, RZ, RZ, -R50 ;  /* 0x000000ffff037224 */ /* 0x000fc800078e0a32 */
[----:B------:R-:W-:Y:S01]  /*1020*/  IMAD R16, R82, R3, R2 ;  /* 0x0000000352107224 */ /* 0x000fe200078e0202 */
[----:B------:R-:W-:Y:S01]  /*1030*/  MOV R3, R51 ;  /* 0x0000003300037202 */ /* 0x000fe20000000f00 */
[----:B------:R-:W-:-:S07]  /*1040*/  IMAD.MOV.U32 R2, RZ, RZ, R50 ;  /* 0x000000ffff027224 */ /* 0x000fce00078e0032 */
.L_x_18:
[----:B------:R-:W-:Y:S05]  /*1050*/  BSYNC.RECONVERGENT B1 ;  /* 0x0000000000017941 */ /* 0x000fea0003800200 */
.L_x_16:
        /* <DEDUP_REMOVED lines=20> */
[----:B------:R-:W-:-:S04]  /*11a0*/  IMAD.HI.U32 R5, R5, R3, R4 ;  /* 0x0000000305057227 */ /* 0x000fc800078e0004 */
[----:B------:R-:W-:Y:S02]  /*11b0*/  IMAD.MOV.U32 R3, RZ, RZ, RZ ;  /* 0x000000ffff037224 */ /* 0x000fe400078e00ff */
        /* <DEDUP_REMOVED lines=12> */
[----:B------:R-:W-:Y:S06]  /*1280*/  BRA `(.L_x_21) ;  /* 0x0000000000287947 */ /* 0x000fec0003800000 */
.L_x_20:
[----:B------:R-:W-:Y:S01]  /*1290*/  IMAD.MOV.U32 R74, RZ, RZ, R2 ;  /* 0x000000ffff4a7224 */ /* 0x000fe200078e0002 */
[----:B------:R-:W-:Y:S01]  /*12a0*/  MOV R69, R3 ;  /* 0x0000000300457202 */ /* 0x000fe20000000f00 */
[----:B------:R-:W-:Y:S01]  /*12b0*/  IMAD.MOV.U32 R68, RZ, RZ, R81 ;  /* 0x000000ffff447224 */ /* 0x000fe200078e0051 */
[----:B------:R-:W-:Y:S01]  /*12c0*/  MOV R54, 0x12f0 ;  /* 0x000012f000367802 */ /* 0x000fe20000000f00 */
[----:B------:R-:W-:-:S07]  /*12d0*/  IMAD.MOV.U32 R55, RZ, RZ, R6 ;  /* 0x000000ffff377224 */ /* 0x000fce00078e0006 */
[----:B------:R-:W-:Y:S05]  /*12e0*/  CALL.REL.NOINC `($__internal_0_$__cuda_sm20_div_s64) ;  /* 0x0000012800d47944 */ /* 0x000fea0003c00000 */
[----:B------:R-:W-:Y:S01]  /*12f0*/  IADD3 R4, PT, PT, -R50, RZ, RZ ;  /* 0x000000ff32047210 */ /* 0x000fe20007ffe1ff */
[----:B------:R-:W-:-:S04]  /*1300*/  IMAD.MOV.U32 R3, RZ, RZ, R51 ;  /* 0x000000ffff037224 */ /* 0x000fc800078e0033 */
[----:B------:R-:W-:Y:S02]  /*1310*/  IMAD R4, R81, R4, R2 ;  /* 0x0000000451047224 */ /* 0x000fe400078e0202 */
[----:B------:R-:W-:-:S07]  /*1320*/  IMAD.MOV.U32 R2, RZ, RZ, R50 ;  /* 0x000000ffff027224 */ /* 0x000fce00078e0032 */
.L_x_21:
[----:B------:R-:W-:Y:S05]  /*1330*/  BSYNC.RECONVERGENT B1 ;  /* 0x0000000000017941 */ /* 0x000fea0003800200 */
.L_x_19:
        /* <DEDUP_REMOVED lines=20> */
[----:B------:R-:W-:-:S06]  /*1480*/  IMAD.HI.U32 R15, R15, R3, R14 ;  /* 0x000000030f0f7227 */ /* 0x000fcc00078e000e */
        /* <DEDUP_REMOVED lines=11> */
[----:B------:R-:W-:Y:S01]  /*1540*/  MOV R3, RZ ;  /* 0x000000ff00037202 */ /* 0x000fe20000000f00 */
[----:B------:R-:W-:Y:S01]  /*1550*/  IMAD.MOV.U32 R2, RZ, RZ, R15 ;  /* 0x000000ffff027224 */ /* 0x000fe200078e000f */
[----:B------:R-:W-:Y:S06]  /*1560*/  BRA `(.L_x_24) ;  /* 0x0000000000287947 */ /* 0x000fec0003800000 */
.L_x_23:
[----:B------:R-:W-:Y:S01]  /*1570*/  IMAD.MOV.U32 R74, RZ, RZ, R2 ;  /* 0x000000ffff4a7224 */ /* 0x000fe200078e0002 */
[----:B------:R-:W-:Y:S01]  /*1580*/  MOV R68, R80 ;  /* 0x0000005000447202 */ /* 0x000fe20000000f00 */
[----:B------:R-:W-:Y:S01]  /*1590*/  IMAD.MOV.U32 R69, RZ, RZ, R3 ;  /* 0x000000ffff457224 */ /* 0x000fe200078e0003 */
[----:B------:R-:W-:Y:S01]  /*15a0*/  MOV R54, 0x15d0 ;  /* 0x000015d000367802 */ /* 0x000fe20000000f00 */
[----:B------:R-:W-:-:S07]  /*15b0*/  IMAD.MOV.U32 R55, RZ, RZ, R5 ;  /* 0x000000ffff377224 */ /* 0x000fce00078e0005 */
[----:B------:R-:W-:Y:S05]  /*15c0*/  CALL.REL.NOINC `($__internal_0_$__cuda_sm20_div_s64) ;  /* 0x00000128001c7944 */ /* 0x000fea0003c00000 */
[----:B------:R-:W-:-:S04]  /*15d0*/  IMAD.MOV R3, RZ, RZ, -R50 ;  /* 0x000000ffff037224 */ /* 0x000fc800078e0a32 */
[----:B------:R-:W-:Y:S01]  /*15e0*/  IMAD R18, R80, R3, R2 ;  /* 0x0000000350127224 */ /* 0x000fe200078e0202 */
[----:B------:R-:W-:Y:S01]  /*15f0*/  MOV R2, R50 ;  /* 0x0000003200027202 */ /* 0x000fe20000000f00 */
[----:B------:R-:W-:-:S07]  /*1600*/  IMAD.MOV.U32 R3, RZ, RZ, R51 ;  /* 0x000000ffff037224 */ /* 0x000fce00078e0033 */
.L_x_24:
[----:B------:R-:W-:Y:S05]  /*1610*/  BSYNC.RECONVERGENT B1 ;  /* 0x0000000000017941 */ /* 0x000fea0003800200 */
.L_x_22:
        /* <DEDUP_REMOVED lines=22> */
[----:B------:R-:W-:Y:S02]  /*1780*/  IMAD.MOV R14, RZ, RZ, -R16 ;  /* 0x000000ffff0e7224 */ /* 0x000fe400078e0a10 */
[----:B------:R-:W-:Y:S02]  /*1790*/  IMAD.MOV.U32 R17, RZ, RZ, RZ ;  /* 0x000000ffff117224 */ /* 0x000fe400078e00ff */
        /* <DEDUP_REMOVED lines=8> */
[----:B------:R-:W-:Y:S01]  /*1820*/  IMAD R2, R15, R0, R2 ;  /* 0x000000000f027224 */ /* 0x000fe200078e0202 */
[----:B------:R-:W-:Y:S06]  /*1830*/  BRA `(.L_x_27) ;  /* 0x0000000000287947 */ /* 0x000fec0003800000 */
.L_x_26:
[----:B------:R-:W-:Y:S01]  /*1840*/  IMAD.MOV.U32 R74, RZ, RZ, R2 ;  /* 0x000000ffff4a7224 */ /* 0x000fe200078e0002 */
[----:B------:R-:W-:Y:S01]  /*1850*/  MOV R69, R3 ;  /* 0x0000000300457202 */ /* 0x000fe20000000f00 */
[----:B------:R-:W-:Y:S01]  /*1860*/  IMAD.MOV.U32 R68, RZ, RZ, R15 ;  /* 0x000000ffff447224 */ /* 0x000fe200078e000f */
[----:B------:R-:W-:Y:S01]  /*1870*/  MOV R54, 0x18a0 ;  /* 0x000018a000367802 */ /* 0x000fe20000000f00 */
[----:B------:R-:W-:-:S07]  /*1880*/  IMAD.MOV.U32 R55, RZ, RZ, R4 ;  /* 0x000000ffff377224 */ /* 0x000fce00078e0004 */
[----:B------:R-:W-:Y:S05]  /*1890*/  CALL.REL.NOINC `($__internal_0_$__cuda_sm20_div_s64) ;  /* 0x0000012400687944 */ /* 0x000fea0003c00000 */
[----:B------:R-:W-:Y:S01]  /*18a0*/  IADD3 R0, PT, PT, -R50, RZ, RZ ;  /* 0x000000ff32007210 */ /* 0x000fe20007ffe1ff */
[----:B------:R-:W-:Y:S02]  /*18b0*/  IMAD.MOV.U32 R16, RZ, RZ, R50 ;  /* 0x000000ffff107224 */ /* 0x000fe400078e0032 */
[----:B------:R-:W-:Y:S02]  /*18c0*/  IMAD.MOV.U32 R17, RZ, RZ, R51 ;  /* 0x000000ffff117224 */ /* 0x000fe400078e0033 */
[----:B------:R-:W-:-:S07]  /*18d0*/  IMAD R2, R15, R0, R2 ;  /* 0x000000000f027224 */ /* 0x000fce00078e0202 */
.L_x_27:
[----:B------:R-:W-:Y:S05]  /*18e0*/  BSYNC.RECONVERGENT B1 ;  /* 0x0000000000017941 */ /* 0x000fea0003800200 */
.L_x_25:
        /* <DEDUP_REMOVED lines=14> */
[----:B------:R-:W-:Y:S01]  /*19d0*/  ISETP.NE.U32.AND P3, PT, R14, RZ, PT ;  /* 0x000000ff0e00720c */ /* 0x000fe20003f65070 */
[----:B------:R-:W-:-:S05]  /*19e0*/  IMAD.MOV.U32 R51, RZ, RZ, RZ ;  /* 0x000000ffff337224 */ /* 0x000fca00078e00ff */
        /* <DEDUP_REMOVED lines=18> */
.L_x_29:
[----:B------:R-:W-:Y:S01]  /*1b10*/  MOV R74, R16 ;  /* 0x00000010004a7202 */ /* 0x000fe20000000f00 */
[----:B------:R-:W-:Y:S01]  /*1b20*/  IMAD.MOV.U32 R69, RZ, RZ, R17 ;  /* 0x000000ffff457224 */ /* 0x000fe200078e0011 */
[----:B------:R-:W-:Y:S01]  /*1b30*/  MOV R55, R3 ;  /* 0x0000000300377202 */ /* 0x000fe20000000f00 */
[----:B------:R-:W-:Y:S01]  /*1b40*/  IMAD.MOV.U32 R68, RZ, RZ, R14 ;  /* 0x000000ffff447224 */ /* 0x000fe200078e000e */
[----:B------:R-:W-:-:S07]  /*1b50*/  MOV R54, 0x1b70 ;  /* 0x00001b7000367802 */ /* 0x000fce0000000f00 */
[----:B------:R-:W-:Y:S05]  /*1b60*/  CALL.REL.NOINC `($__internal_0_$__cuda_sm20_div_s64) ;  /* 0x0000012000b47944 */ /* 0x000fea0003c00000 */
[----:B------:R-:W-:-:S04]  /*1b70*/  IMAD.MOV R21, RZ, RZ, -R50 ;  /* 0x000000ffff157224 */ /* 0x000fc800078e0a32 */
[----:B------:R-:W-:-:S07]  /*1b80*/  IMAD R21, R14, R21, R16 ;  /* 0x000000150e157224 */ /* 0x000fce00078e0210 */
.L_x_30:
[----:B------:R-:W-:Y:S05]  /*1b90*/  BSYNC.RECONVERGENT B1 ;  /* 0x0000000000017941 */ /* 0x000fea0003800200 */
.L_x_28:
        /* <DEDUP_REMOVED lines=25> */
[----:B------:R-:W-:-:S04]  /*1d30*/  @P1 IADD3 R51, PT, PT, -R2, R51, RZ ;  /* 0x0000003302331210 */ /* 0x000fc80007ffe1ff */
[----:B------:R-:W-:-:S13]  /*1d40*/  ISETP.GE.U32.AND P1, PT, R51, R2, PT ;  /* 0x000000023300720c */ /* 0x000fda0003f26070 */
[----:B------:R-:W-:Y:S01]  /*1d50*/  @P1 IMAD.IADD R51, R51, 0x1, -R2 ;  /* 0x0000000133331824 */ /* 0x000fe200078e0a02 */
[----:B------:R-:W-:Y:S01]  /*1d60*/  @!P2 LOP3.LUT R51, RZ, R2, RZ, 0x33, !PT ;  /* 0x00000002ff33a212 */ /* 0x000fe200078e33ff */
[----:B------:R-:W-:Y:S06]  /*1d70*/  BRA `(.L_x_33) ;  /* 0x0000000000107947 */ /* 0x000fec0003800000 */
.L_x_32:
[----:B------:R-:W-:Y:S01]  /*1d80*/  IMAD.MOV.U32 R75, RZ, RZ, R50 ;  /* 0x000000ffff4b7224 */ /* 0x000fe200078e0032 */
[----:B------:R-:W-:Y:S02]  /*1d90*/  MOV R74, R51 ;  /* 0x00000033004a7202 */ /* 0x000fe40000000f00 */
[----:B------:R-:W-:-:S07]  /*1da0*/  MOV R55, 0x1dc0 ;  /* 0x00001dc000377802 */ /* 0x000fce0000000f00 */
[----:B------:R-:W-:Y:S05]  /*1db0*/  CALL.REL.NOINC `($__internal_1_$__cuda_sm20_rem_s64) ;  /* 0x00000124006c7944 */ /* 0x000fea0003c00000 */
.L_x_33:
[----:B------:R-:W-:Y:S05]  /*1dc0*/  BSYNC.RECONVERGENT B1 ;  /* 0x0000000000017941 */ /* 0x000fea0003800200 */
.L_x_31:
[----:B------:R-:W0:Y:S02]  /*1dd0*/  LDC.64 R20, c[0x0][0x380] ;  /* 0x0000e000ff147b82 */ /* 0x000e240000000a00 */
[----:B0-----:R-:W2:Y:S04]  /*1de0*/  LDG.E.64.CONSTANT R92, desc[UR6][R20.64+0x18] ;  /* 0x00001806145c7981 */ /* 0x001ea8000c1e9b00 */
[----:B------:R-:W2:Y:S01]  /*1df0*/  LDG.E.64.CONSTANT R90, desc[UR6][R20.64+0x28] ;  /* 0x00002806145a7981 */ /* 0x000ea2000c1e9b00 */
[----:B------:R-:W-:Y:S01]  /*1e00*/  MOV R128, 0x400 ;  /* 0x0000040000807802 */ /* 0x000fe20000000f00 */
[----:B------:R0:W2:Y:S01]  /*1e10*/  I2F.F64 R74, R51 ;  /* 0x00000033004a7312 */ /* 0x0000a20000201c00 */
[----:B------:R-:W-:Y:S01]  /*1e20*/  BSSY.RECONVERGENT B1, `(.L_x_34) ;  /* 0x00000df000017945 */ /* 0x000fe20003800200 */
[----:B------:R-:W1:Y:S02]  /*1e30*/  S2R R87, SR_CgaCtaId ;  /* 0x0000000000577919 */ /* 0x000e640000008800 */
[----:B-1----:R-:W-:-:S05]  /*1e40*/  LEA R129, R87, R128, 0x18 ;  /* 0x0000008057817211 */ /* 0x002fca00078ec0ff */
[----:B------:R-:W1:Y:S04]  /*1e50*/  LDS.128 R16, [R129] ;  /* 0x0000000081107984 */ /* 0x000e680000000c00 */
[----:B------:R-:W3:Y:S04]  /*1e60*/  LDS.128 R32, [R129+0x10] ;  /* 0x0000100081207984 */ /* 0x000ee80000000c00 */
[----:B------:R-:W4:Y:S04]  /*1e70*/  LDS.128 R36, [R129+0x20] ;  /* 0x0000200081247984 */ /* 0x000f280000000c00 */
[----:B------:R-:W5:Y:S04]  /*1e80*/  LDS.128 R40, [R129+0x30] ;  /* 0x0000300081287984 */ /* 0x000f680000000c00 */
[----:B------:R-:W5:Y:S04]  /*1e90*/  LDS.128 R44, [R129+0x40] ;  /* 0x00004000812c7984 */ /* 0x000f680000000c00 */
[----:B0-----:R-:W0:Y:S04]  /*1ea0*/  LDS.128 R48, [R129+0x320] ;  /* 0x0003200081307984 */ /* 0x001e280000000c00 */
[----:B------:R-:W0:Y:S01]  /*1eb0*/  LDS.128 R52, [R129+0x370] ;  /* 0x0003700081347984 */ /* 0x000e220000000c00 */
[----:B-1----:R-:W-:-:S02]  /*1ec0*/  DMUL R16, R72, R16 ;  /* 0x0000001048107228 */ /* 0x002fc40000000000 */
[----:B--2---:R-:W-:-:S08]  /*1ed0*/  DFMA R74, R74, R90, R92 ;  /* 0x0000005a4a4a722b */ /* 0x004fd0000000005c */
[----:B------:R-:W-:-:S08]  /*1ee0*/  DFMA R20, R74, R18, R16 ;  /* 0x000000124a14722b */ /* 0x000fd00000000010 */
[----:B---3--:R-:W-:-:S08]  /*1ef0*/  DFMA R20, R68, R32, R20 ;  /* 0x000000204414722b */ /* 0x008fd00000000014 */
[----:B------:R-:W-:-:S08]  /*1f00*/  DFMA R20, R70, R34, R20 ;  /* 0x000000224614722b */ /* 0x000fd00000000014 */
[----:B----4-:R-:W-:-:S08]  /*1f10*/  DFMA R20, R64, R36, R20 ;  /* 0x000000244014722b */ /* 0x010fd00000000014 */
[----:B------:R-:W-:-:S08]  /*1f20*/  DFMA R20, R66, R38, R20 ;  /* 0x000000264214722b */ /* 0x000fd00000000014 */
[----:B-----5:R-:W-:-:S08]  /*1f30*/  DFMA R20, R60, R40, R20 ;  /* 0x000000283c14722b */ /* 0x020fd00000000014 */
[----:B------:R-:W-:-:S08]  /*1f40*/  DFMA R20, R62, R42, R20 ;  /* 0x0000002a3e14722b */ /* 0x000fd00000000014 */
[----:B------:R-:W-:-:S08]  /*1f50*/  DFMA R20, R56, R44, R20 ;  /* 0x0000002c3814722b */ /* 0x000fd00000000014 */
[----:B------:R-:W-:-:S08]  /*1f60*/  DFMA R20, R58, R46, R20 ;  /* 0x0000002e3a14722b */ /* 0x000fd00000000014 */
[----:B0-----:R-:W-:-:S08]  /*1f70*/  DADD R20, R20, -R48 ;  /* 0x0000000014147229 */ /* 0x001fd00000000830 */
[----:B------:R-:W-:-:S14]  /*1f80*/  DSETP.GT.AND P1, PT, |R20|, R52, PT ;  /* 0x000000341400722a */ /* 0x000fdc0003f24200 */
[----:B------:R-:W-:Y:S05]  /*1f90*/  @P1 BRA `(.L_x_35) ;  /* 0x0000000c001c1947 */ /* 0x000fea0003800000 */
[----:B------:R-:W0:Y:S04]  /*1fa0*/  LDS.128 R20, [R129+0x50] ;  /* 0x0000500081147984 */ /* 0x000e280000000c00 */
[----:B------:R-:W1:Y:S01]  /*1fb0*/  LDS.128 R24, [R129+0x60] ;  /* 0x0000600081187984 */ /* 0x000e620000000c00 */
[----:B0-----:R-:W-:-:S08]  /*1fc0*/  DMUL R22, R74, R22 ;  /* 0x000000164a167228 */ /* 0x001fd00000000000 */
[----:B------:R-:W-:-:S08]  /*1fd0*/  DFMA R20, R72, R20, R22 ;  /* 0x000000144814722b */ /* 0x000fd00000000016 */
[----:B-1----:R-:W-:Y:S02]  /*1fe0*/  DFMA R24, R68, R24, R20 ;  /* 0x000000184418722b */ /* 0x002fe40000000014 */
[----:B------:R-:W0:Y:S06]  /*1ff0*/  LDS.128 R20, [R129+0x70] ;  /* 0x0000700081147984 */ /* 0x000e2c0000000c00 */
[----:B------:R-:W-:-:S08]  /*2000*/  DFMA R24, R70, R26, R24 ;  /* 0x0000001a4618722b */ /* 0x000fd00000000018 */
[----:B0-----:R-:W-:Y:S02]  /*2010*/  DFMA R20, R64, R20, R24 ;  /* 0x000000144014722b */ /* 0x001fe40000000018 */
[----:B------:R-:W0:Y:S06]  /*2020*/  LDS.128 R24, [R129+0x80] ;  /* 0x0000800081187984 */ /* 0x000e2c0000000c00 */
[----:B------:R-:W-:-:S08]  /*2030*/  DFMA R20, R66, R22, R20 ;  /* 0x000000164214722b */ /* 0x000fd00000000014 */
[----:B0-----:R-:W-:Y:S02]  /*2040*/  DFMA R24, R60, R24, R20 ;  /* 0x000000183c18722b */ /* 0x001fe40000000014 */
[----:B------:R-:W0:Y:S06]  /*2050*/  LDS.128 R20, [R129+0x90] ;  /* 0x0000900081147984 */ /* 0x000e2c0000000c00 */
[----:B------:R-:W-:-:S08]  /*2060*/  DFMA R24, R62, R26, R24 ;  /* 0x0000001a3e18722b */ /* 0x000fd00000000018 */
[----:B0-----:R-:W-:-:S08]  /*2070*/  DFMA R20, R56, R20, R24 ;  /* 0x000000143814722b */ /* 0x001fd00000000018 */
[----:B------:R-:W-:-:S08]  /*2080*/  DFMA R20, R58, R22, R20 ;  /* 0x000000163a14722b */ /* 0x000fd00000000014 */
[----:B------:R-:W-:-:S08]  /*2090*/  DADD R20, R20, -R50 ;  /* 0x0000000014147229 */ /* 0x000fd00000000832 */
[----:B------:R-:W-:-:S14]  /*20a0*/  DSETP.GT.AND P1, PT, |R20|, R54, PT ;  /* 0x000000361400722a */ /* 0x000fdc0003f24200 */
[----:B------:R-:W-:Y:S05]  /*20b0*/  @P1 BRA `(.L_x_35) ;  /* 0x0000000800d41947 */ /* 0x000fea0003800000 */
[----:B------:R-:W0:Y:S04]  /*20c0*/  LDS.128 R20, [R129+0xa0] ;  /* 0x0000a00081147984 */ /* 0x000e280000000c00 */
[----:B------:R-:W1:Y:S01]  /*20d0*/  LDS.128 R24, [R129+0xb0] ;  /* 0x0000b00081187984 */ /* 0x000e620000000c00 */
[----:B0-----:R-:W-:-:S08]  /*20e0*/  DMUL R22, R74, R22 ;  /* 0x000000164a167228 */ /* 0x001fd00000000000 */
[----:B------:R-:W-:Y:S02]  /*20f0*/  DFMA R28, R72, R20, R22 ;  /* 0x00000014481c722b */ /* 0x000fe40000000016 */
[----:B------:R-:W0:Y:S06]  /*2100*/  LDS.128 R20, [R129+0xc0] ;  /* 0x0000c00081147984 */ /* 0x000e2c0000000c00 */
[----:B-1----:R-:W-:-:S08]  /*2110*/  DFMA R28, R68, R24, R28 ;  /* 0x00000018441c722b */ /* 0x002fd0000000001c */
[----:B------:R-:W-:Y:S01]  /*2120*/  DFMA R28, R70, R26, R28 ;  /* 0x0000001a461c722b */ /* 0x000fe2000000001c */
[----:B------:R-:W1:Y:S07]  /*2130*/  LDS.128 R24, [R129+0xd0] ;  /* 0x0000d00081187984 */ /* 0x000e6e0000000c00 */
[----:B0-----:R-:W-:Y:S02]  /*2140*/  DFMA R20, R64, R20, R28 ;  /* 0x000000144014722b */ /* 0x001fe4000000001c */
[----:B------:R-:W0:Y:S06]  /*2150*/  LDS.128 R28, [R129+0xe0] ;  /* 0x0000e000811c7984 */ /* 0x000e2c0000000c00 */
[----:B------:R-:W-:-:S08]  /*2160*/  DFMA R20, R66, R22, R20 ;  /* 0x000000164214722b */ /* 0x000fd00000000014 */
[----:B-1----:R-:W-:-:S08]  /*2170*/  DFMA R20, R60, R24, R20 ;  /* 0x000000183c14722b */ /* 0x002fd00000000014 */
[----:B------:R-:W-:Y:S01]  /*2180*/  DFMA R20, R62, R26, R20 ;  /* 0x0000001a3e14722b */ /* 0x000fe20000000014 */
[----:B------:R-:W1:Y:S07]  /*2190*/  LDS.128 R24, [R129+0x330] ;  /* 0x0003300081187984 */ /* 0x000e6e0000000c00 */
[----:B0-----:R-:W-:Y:S02]  /*21a0*/  DFMA R28, R56, R28, R20 ;  /* 0x0000001c381c722b */ /* 0x001fe40000000014 */
[----:B------:R-:W0:Y:S06]  /*21b0*/  LDS.128 R20, [R129+0x380] ;  /* 0x0003800081147984 */ /* 0x000e2c0000000c00 */
[----:B------:R-:W-:-:S08]  /*21c0*/  DFMA R28, R58, R30, R28 ;  /* 0x0000001e3a1c722b */ /* 0x000fd0000000001c */
[----:B-1----:R-:W-:-:S08]  /*21d0*/  DADD R24, R28, -R24 ;  /* 0x000000001c187229 */ /* 0x002fd00000000818 */
[----:B0-----:R-:W-:-:S14]  /*21e0*/  DSETP.GT.AND P1, PT, |R24|, R20, PT ;  /* 0x000000141800722a */ /* 0x001fdc0003f24200 */
        /* <DEDUP_REMOVED lines=133> */
[----:B------:R-:W0:Y:S01]  /*2a40*/  S2R R20, SR_LANEID ;  /* 0x0000000000147919 */ /* 0x000e220000000000 */
[----:B------:R-:W-:Y:S02]  /*2a50*/  VOTEU.ANY UR4, UPT, PT ;  /* 0x0000000000047886 */ /* 0x000fe400038e0100 */
[----:B------:R-:W0:Y:S01]  /*2a60*/  FLO.U32 R23, UR4 ;  /* 0x0000000400177d00 */ /* 0x000e2200080e0000 */
[----:B------:R-:W1:Y:S07]  /*2a70*/  S2R R24, SR_LTMASK ;  /* 0x0000000000187919 */ /* 0x000e6e0000003900 */
[----:B------:R-:W2:Y:S01]  /*2a80*/  POPC R21, UR4 ;  /* 0x0000000400157d09 */ /* 0x000ea20008000000 */
[----:B0-----:R-:W-:Y:S01]  /*2a90*/  ISETP.EQ.U32.AND P1, PT, R23, R20, PT ;  /* 0x000000141700720c */ /* 0x001fe20003f22070 */
[----:B------:R-:W-:Y:S01]  /*2aa0*/  VIADD R20, R128, 0x2fc0 ;  /* 0x00002fc080147836 */ /* 0x000fe20000000000 */
[----:B-1----:R-:W-:-:S04]  /*2ab0*/  LOP3.LUT R24, R24, UR4, RZ, 0xc0, !PT ;  /* 0x0000000418187c12 */ /* 0x002fc8000f8ec0ff */
[----:B------:R-:W-:Y:S01]  /*2ac0*/  LEA R20, R87, R20, 0x18 ;  /* 0x0000001457147211 */ /* 0x000fe200078ec0ff */
[----:B------:R-:W0:Y:S06]  /*2ad0*/  POPC R25, R24 ;  /* 0x0000001800197309 */ /* 0x000e2c0000000000 */
[----:B--2---:R-:W1:Y:S04]  /*2ae0*/  @P1 ATOMS.ADD R20, [R20], R21 ;  /* 0x000000151414138c */ /* 0x004e680000000000 */
[----:B-1----:R-:W0:Y:S02]  /*2af0*/  SHFL.IDX PT, R22, R20, R23, 0x1f ;  /* 0x00001f1714167589 */ /* 0x002e2400000e0000 */
[----:B0-----:R-:W-:-:S05]  /*2b00*/  IMAD.IADD R22, R22, 0x1, R25 ;  /* 0x0000000116167824 */ /* 0x001fca00078e0219 */
[----:B------:R-:W-:-:S13]  /*2b10*/  ISETP.GT.AND P1, PT, R22, 0x7f, PT ;  /* 0x0000007f1600780c */ /* 0x000fda0003f24270 */
[----:B------:R-:W-:Y:S05]  /*2b20*/  @P1 BRA `(.L_x_35) ;  /* 0x0000000000381947 */ /* 0x000fea0003800000 */
[C---:B------:R-:W-:Y:S01]  /*2b30*/  IADD3 R20, PT, PT, R128.reuse, 0x3c0, RZ ;  /* 0x000003c080147810 */ /* 0x040fe20007ffe0ff */
[----:B------:R-:W-:-:S03]  /*2b40*/  VIADD R128, R128, 0x2bc0 ;  /* 0x00002bc080807836 */ /* 0x000fc60000000000 */
[----:B------:R-:W-:Y:S02]  /*2b50*/  LEA R21, R87, R20, 0x18 ;  /* 0x0000001457157211 */ /* 0x000fe400078ec0ff */
[----:B------:R-:W-:Y:S02]  /*2b60*/  IADD3 R20, P1, PT, R13, R88, RZ ;  /* 0x000000580d147210 */ /* 0x000fe40007f3e0ff */
[----:B------:R-:W-:Y:S01]  /*2b70*/  LEA R87, R87, R128, 0x18 ;  /* 0x0000008057577211 */ /* 0x000fe200078ec0ff */
[----:B------:R-:W-:Y:S02]  /*2b80*/  IMAD R23, R22, 0x50, R21 ;  /* 0x0000005016177824 */ /* 0x000fe400078e0215 */
[----:B------:R-:W-:Y:S01]  /*2b90*/  IMAD.X R21, R12, 0x1, R11, P1 ;  /* 0x000000010c157824 */ /* 0x000fe200008e060b */
[----:B------:R-:W-:Y:S02]  /*2ba0*/  LEA R87, R22, R87, 0x3 ;  /* 0x0000005716577211 */ /* 0x000fe400078e18ff */
[----:B------:R0:W-:Y:S04]  /*2bb0*/  STS.128 [R23+0x10], R68 ;  /* 0x0000104417007388 */ /* 0x0001e80000000c00 */
[----:B------:R0:W-:Y:S04]  /*2bc0*/  STS.128 [R23+0x20], R64 ;  /* 0x0000204017007388 */ /* 0x0001e80000000c00 */
[----:B------:R0:W-:Y:S04]  /*2bd0*/  STS.128 [R23+0x30], R60 ;  /* 0x0000303c17007388 */ /* 0x0001e80000000c00 */
[----:B------:R0:W-:Y:S04]  /*2be0*/  STS.128 [R23+0x40], R56 ;  /* 0x0000403817007388 */ /* 0x0001e80000000c00 */
[----:B------:R0:W-:Y:S04]  /*2bf0*/  STS.128 [R23], R72 ;  /* 0x0000004817007388 */ /* 0x0001e80000000c00 */
[----:B------:R0:W-:Y:S02]  /*2c00*/  STS.64 [R87], R20 ;  /* 0x0000001457007388 */ /* 0x0001e40000000a00 */
.L_x_35:
[----:B------:R-:W-:Y:S05]  /*2c10*/  BSYNC.RECONVERGENT B1 ;  /* 0x0000000000017941 */ /* 0x000fea0003800200 */
.L_x_34:
[----:B0-----:R-:W-:-:S04]  /*2c20*/  IADD3 R20, P2, PT, R86, R13, RZ ;  /* 0x0000000d56147210 */ /* 0x001fc80007f5e0ff */
[----:B------:R-:W-:Y:S01]  /*2c30*/  ISETP.GE.U32.AND P1, PT, R20, UR10, PT ;  /* 0x0000000a14007c0c */ /* 0x000fe2000bf26070 */
[----:B------:R-:W-:-:S05]  /*2c40*/  IMAD.X R69, RZ, RZ, R12, P2 ;  /* 0x000000ffff457224 */ /* 0x000fca00010e060c */
[----:B------:R-:W-:-:S13]  /*2c50*/  ISETP.GE.AND.EX P1, PT, R69, UR11, PT, P1 ;  /* 0x0000000b45007c0c */ /* 0x000fda000bf26310 */
[----:B------:R-:W-:Y:S05]  /*2c60*/  @P1 BRA `(.L_x_6) ;  /* 0x000000f800701947 */ /* 0x000fea0003800000 */
[----:B------:R-:W-:Y:S01]  /*2c70*/  LOP3.LUT R21, R69, R10, RZ, 0xfc, !PT ;  /* 0x0000000a45157212 */ /* 0x000fe200078efcff */
[----:B------:R-:W-:Y:S03]  /*2c80*/  BSSY.RECONVERGENT B1, `(.L_x_36) ;  /* 0x0000023000017945 */ /* 0x000fe60003800200 */
[----:B------:R-:W-:-:S13]  /*2c90*/  ISETP.NE.U32.AND P1, PT, R21, RZ, PT ;  /* 0x000000ff1500720c */ /* 0x000fda0003f25070 */
[----:B------:R-:W-:Y:S05]  /*2ca0*/  @P1 BRA `(.L_x_37) ;  /* 0x00000000005c1947 */ /* 0x000fea0003800000 */
[----:B------:R-:W0:Y:S01]  /*2cb0*/  I2F.U32.RP R21, R85 ;  /* 0x0000005500157306 */ /* 0x000e220000209000 */
[----:B------:R-:W-:Y:S01]  /*2cc0*/  IADD3 R25, PT, PT, RZ, -R85, RZ ;  /* 0x80000055ff197210 */ /* 0x000fe20007ffe0ff */
[----:B------:R-:W-:Y:S01]  /*2cd0*/  IMAD.MOV.U32 R22, RZ, RZ, RZ ;  /* 0x000000ffff167224 */ /* 0x000fe200078e00ff */
[----:B------:R-:W-:-:S05]  /*2ce0*/  ISETP.NE.U32.AND P3, PT, R85, RZ, PT ;  /* 0x000000ff5500720c */ /* 0x000fca0003f65070 */
[----:B0-----:R-:W0:Y:S02]  /*2cf0*/  MUFU.RCP R21, R21 ;  /* 0x0000001500157308 */ /* 0x001e240000001000 */
[----:B0-----:R-:W-:Y:S02]  /*2d00*/  VIADD R23, R21, 0xffffffe ;  /* 0x0ffffffe15177836 */ /* 0x001fe40000000000 */
[----:B------:R-:W-:-:S04]  /*2d10*/  IMAD.MOV.U32 R21, RZ, RZ, RZ ;  /* 0x000000ffff157224 */ /* 0x000fc800078e00ff */
[----:B------:R-:W0:Y:S02]  /*2d20*/  F2I.FTZ.U32.TRUNC.NTZ R23, R23 ;  /* 0x0000001700177305 */ /* 0x000e24000021f000 */
[----:B0-----:R-:W-:-:S04]  /*2d30*/  IMAD R25, R25, R23, RZ ;  /* 0x0000001719197224 */ /* 0x001fc800078e02ff */
        /* <DEDUP_REMOVED lines=12> */
[----:B------:R-:W-:Y:S01]  /*2e00*/  IMAD.MOV.U32 R20, RZ, RZ, R22 ;  /* 0x000000ffff147224 */ /* 0x000fe200078e0016 */
[----:B------:R-:W-:Y:S06]  /*2e10*/  BRA `(.L_x_38) ;  /* 0x0000000000247947 */ /* 0x000fec0003800000 */
.L_x_37:
        /* <DEDUP_REMOVED lines=9> */
.L_x_38:
[----:B------:R-:W-:Y:S05]  /*2eb0*/  BSYNC.RECONVERGENT B1 ;  /* 0x0000000000017941 */ /* 0x000fea0003800200 */
.L_x_36:
[----:B------:R-:W-:Y:S01]  /*2ec0*/  LOP3.LUT R22, R21, R9, RZ, 0xfc, !PT ;  /* 0x0000000915167212 */ /* 0x000fe200078efcff */
[----:B------:R-:W0:Y:S01]  /*2ed0*/  I2F.F64 R58, R23 ;  /* 0x00000017003a7312 */ /* 0x000e220000201c00 */
[----:B------:R-:W-:Y:S02]  /*2ee0*/  BSSY.RECONVERGENT B1, `(.L_x_39) ;  /* 0x0000025000017945 */ /* 0x000fe40003800200 */
[----:B------:R-:W-:Y:S01]  /*2ef0*/  ISETP.NE.U32.AND P1, PT, R22, RZ, PT ;  /* 0x000000ff1600720c */ /* 0x000fe20003f25070 */
[----:B0-----:R-:W-:-:S12]  /*2f00*/  DFMA R58, R124, R58, R126 ;  /* 0x0000003a7c3a722b */ /* 0x001fd8000000007e */
[----:B------:R-:W-:Y:S05]  /*2f10*/  @P1 BRA `(.L_x_40) ;  /* 0x00000000005c1947 */ /* 0x000fea0003800000 */
[----:B------:R-:W0:Y:S01]  /*2f20*/  I2F.U32.RP R24, R84 ;  /* 0x0000005400187306 */ /* 0x000e220000209000 */
[----:B------:R-:W-:Y:S01]  /*2f30*/  IMAD.MOV R21, RZ, RZ, -R84 ;  /* 0x000000ffff157224 */ /* 0x000fe200078e0a54 */
[----:B------:R-:W-:Y:S01]  /*2f40*/  ISETP.NE.U32.AND P3, PT, R84, RZ, PT ;  /* 0x000000ff5400720c */ /* 0x000fe20003f65070 */
[----:B------:R-:W-:-:S05]  /*2f50*/  IMAD.MOV.U32 R22, RZ, RZ, RZ ;  /* 0x000000ffff167224 */ /* 0x000fca00078e00ff */
[----:B0-----:R-:W0:Y:S02]  /*2f60*/  MUFU.RCP R24, R24 ;  /* 0x0000001800187308 */ /* 0x001e240000001000 */
[----:B0-----:R-:W-:-:S06]  /*2f70*/  IADD3 R23, PT, PT, R24, 0xffffffe, RZ ;  /* 0x0ffffffe18177810 */ /* 0x001fcc0007ffe0ff */
[----:B------:R-:W0:Y:S02]  /*2f80*/  F2I.FTZ.U32.TRUNC.NTZ R23, R23 ;  /* 0x0000001700177305 */ /* 0x000e24000021f000 */
[----:B0-----:R-:W-:-:S04]  /*2f90*/  IMAD R21, R21, R23, RZ ;  /* 0x0000001715157224 */ /* 0x001fc800078e02ff */
[----:B------:R-:W-:-:S06]  /*2fa0*/  IMAD.HI.U32 R21, R23, R21, R22 ;  /* 0x0000001517157227 */ /* 0x000fcc00078e0016 */
[----:B------:R-:W-:-:S05]  /*2fb0*/  IMAD.HI.U32 R22, R21, R20, RZ ;  /* 0x0000001415167227 */ /* 0x000fca00078e00ff */
[----:B------:R-:W-:-:S05]  /*2fc0*/  IADD3 R21, PT, PT, -R22, RZ, RZ ;  /* 0x000000ff16157210 */ /* 0x000fca0007ffe1ff */
[----:B------:R-:W-:-:S05]  /*2fd0*/  IMAD R21, R84, R21, R20 ;  /* 0x0000001554157224 */ /* 0x000fca00078e0214 */
[----:B------:R-:W-:-:S13]  /*2fe0*/  ISETP.GE.U32.AND P1, PT, R21, R84, PT ;  /* 0x000000541500720c */ /* 0x000fda0003f26070 */
[----:B------:R-:W-:Y:S02]  /*2ff0*/  @P1 IMAD.IADD R21, R21, 0x1, -R84 ;  /* 0x0000000115151824 */ /* 0x000fe400078e0a54 */
[----:B------:R-:W-:-:S03]  /*3000*/  @P1 VIADD R22, R22, 0x1 ;  /* 0x0000000116161836 */ /* 0x000fc60000000000 */
[----:B------:R-:W-:Y:S02]  /*3010*/  ISETP.GE.U32.AND P2, PT, R21, R84, PT ;  /* 0x000000541500720c */ /* 0x000fe40003f46070 */
[----:B------:R-:W-:-:S11]  /*3020*/  MOV R21, RZ ;  /* 0x000000ff00157202 */ /* 0x000fd60000000f00 */
[----:B------:R-:W-:Y:S02]  /*3030*/  @P2 IADD3 R22, PT, PT, R22, 0x1, RZ ;  /* 0x0000000116162810 */ /* 0x000fe40007ffe0ff */
[----:B------:R-:W-:-:S05]  /*3040*/  @!P3 LOP3.LUT R22, RZ, R84, RZ, 0x33, !PT ;  /* 0x00000054ff16b212 */ /* 0x000fca00078e33ff */
[----:B------:R-:W-:-:S04]  /*3050*/  IMAD.MOV R23, RZ, RZ, -R22 ;  /* 0x000000ffff177224 */ /* 0x000fc800078e0a16 */
[----:B------:R-:W-:Y:S02]  /*3060*/  IMAD R23, R84, R23, R20 ;  /* 0x0000001754177224 */ /* 0x000fe400078e0214 */
[----:B------:R-:W-:Y:S01]  /*3070*/  IMAD.MOV.U32 R20, RZ, RZ, R22 ;  /* 0x000000ffff147224 */ /* 0x000fe200078e0016 */
[----:B------:R-:W-:Y:S06]  /*3080*/  BRA `(.L_x_41) ;  /* 0x0000000000287947 */ /* 0x000fec0003800000 */
.L_x_40:
        /* <DEDUP_REMOVED lines=10> */
.L_x_41:
[----:B------:R-:W-:Y:S05]  /*3130*/  BSYNC.RECONVERGENT B1 ;  /* 0x0000000000017941 */ /* 0x000fea0003800200 */
.L_x_39:
[----:B------:R-:W-:Y:S01]  /*3140*/  LOP3.LUT R22, R21, R8, RZ, 0xfc, !PT ;  /* 0x0000000815167212 */ /* 0x000fe200078efcff */
[----:B------:R-:W0:Y:S01]  /*3150*/  I2F.F64 R56, R23 ;  /* 0x0000001700387312 */ /* 0x000e220000201c00 */
[----:B------:R-:W-:Y:S02]  /*3160*/  BSSY.RECONVERGENT B1, `(.L_x_42) ;  /* 0x0000025000017945 */ /* 0x000fe40003800200 */
[----:B------:R-:W-:Y:S01]  /*3170*/  ISETP.NE.U32.AND P1, PT, R22, RZ, PT ;  /* 0x000000ff1600720c */ /* 0x000fe20003f25070 */
[----:B0-----:R-:W-:-:S12]  /*3180*/  DFMA R56, R120, R56, R122 ;  /* 0x000000387838722b */ /* 0x001fd8000000007a */
        /* <DEDUP_REMOVED lines=24> */
.L_x_43:
[----:B------:R-:W-:Y:S01]  /*3310*/  MOV R74, R20 ;  /* 0x00000014004a7202 */ /* 0x000fe20000000f00 */
[----:B------:R-:W-:Y:S01]  /*3320*/  IMAD.MOV.U32 R69, RZ, RZ, R21 ;  /* 0x000000ffff457224 */ /* 0x000fe200078e0015 */
[----:B------:R-:W-:Y:S01]  /*3330*/  MOV R55, R8 ;  /* 0x0000000800377202 */ /* 0x000fe20000000f00 */
[----:B------:R-:W-:Y:S01]  /*3340*/  IMAD.MOV.U32 R68, RZ, RZ, R83 ;  /* 0x000000ffff447224 */ /* 0x000fe200078e0053 */
[----:B------:R-:W-:-:S07]  /*3350*/  MOV R54, 0x3370 ;  /* 0x0000337000367802 */ /* 0x000fce0000000f00 */
[----:B------:R-:W-:Y:S05]  /*3360*/  CALL.REL.NOINC `($__internal_0_$__cuda_sm20_div_s64) ;  /* 0x0000010800b47944 */ /* 0x000fea0003c00000 */
[----:B------:R-:W-:Y:S01]  /*3370*/  IMAD.MOV R23, RZ, RZ, -R50 ;  /* 0x000000ffff177224 */ /* 0x000fe200078e0a32 */
[----:B------:R-:W-:-:S03]  /*3380*/  MOV R21, R51 ;  /* 0x0000003300157202 */ /* 0x000fc60000000f00 */
[----:B------:R-:W-:Y:S02]  /*3390*/  IMAD R23, R83, R23, R20 ;  /* 0x0000001753177224 */ /* 0x000fe400078e0214 */
[----:B------:R-:W-:-:S07]  /*33a0*/  IMAD.MOV.U32 R20, RZ, RZ, R50 ;  /* 0x000000ffff147224 */ /* 0x000fce00078e0032 */
.L_x_44:
[----:B------:R-:W-:Y:S05]  /*33b0*/  BSYNC.RECONVERGENT B1 ;  /* 0x0000000000017941 */ /* 0x000fea0003800200 */
.L_x_42:
        /* <DEDUP_REMOVED lines=8> */
[----:B------:R-:W-:Y:S02]  /*3440*/  MOV R22, RZ ;  /* 0x000000ff00167202 */ /* 0x000fe40000000f00 */
[----:B------:R-:W-:-:S04]  /*3450*/  ISETP.NE.U32.AND P3, PT, R82, RZ, PT ;  /* 0x000000ff5200720c */ /* 0x000fc80003f65070 */
[----:B0-----:R-:W0:Y:S02]  /*3460*/  MUFU.RCP R24, R24 ;  /* 0x0000001800187308 */ /* 0x001e240000001000 */
[----:B0-----:R-:W-:-:S06]  /*3470*/  VIADD R23, R24, 0xffffffe ;  /* 0x0ffffffe18177836 */ /* 0x001fcc0000000000 */
[----:B------:R-:W0:Y:S02]  /*3480*/  F2I.FTZ.U32.TRUNC.NTZ R23, R23 ;  /* 0x0000001700177305 */ /* 0x000e24000021f000 */
[----:B0-----:R-:W-:-:S04]  /*3490*/  IMAD R21, R21, R23, RZ ;  /* 0x0000001715157224 */ /* 0x001fc800078e02ff */
[----:B------:R-:W-:-:S06]  /*34a0*/  IMAD.HI.U32 R21, R23, R21, R22 ;  /* 0x0000001517157227 */ /* 0x000fcc00078e0016 */
[----:B------:R-:W-:-:S04]  /*34b0*/  IMAD.HI.U32 R22, R21, R20, RZ ;  /* 0x0000001415167227 */ /* 0x000fc800078e00ff */
[----:B------:R-:W-:-:S04]  /*34c0*/  IMAD.MOV R21, RZ, RZ, -R22 ;  /* 0x000000ffff157224 */ /* 0x000fc800078e0a16 */
[----:B------:R-:W-:-:S05]  /*34d0*/  IMAD R21, R82, R21, R20 ;  /* 0x0000001552157224 */ /* 0x000fca00078e0214 */
[----:B------:R-:W-:-:S13]  /*34e0*/  ISETP.GE.U32.AND P1, PT, R21, R82, PT ;  /* 0x000000521500720c */ /* 0x000fda0003f26070 */
[----:B------:R-:W-:Y:S01]  /*34f0*/  @P1 IMAD.IADD R21, R21, 0x1, -R82 ;  /* 0x0000000115151824 */ /* 0x000fe200078e0a52 */
[----:B------:R-:W-:-:S04]  /*3500*/  @P1 IADD3 R22, PT, PT, R22, 0x1, RZ ;  /* 0x0000000116161810 */ /* 0x000fc80007ffe0ff */
[----:B------:R-:W-:Y:S01]  /*3510*/  ISETP.GE.U32.AND P2, PT, R21, R82, PT ;  /* 0x000000521500720c */ /* 0x000fe20003f46070 */
[----:B------:R-:W-:-:S12]  /*3520*/  IMAD.MOV.U32 R21, RZ, RZ, RZ ;  /* 0x000000ffff157224 */ /* 0x000fd800078e00ff */
[----:B------:R-:W-:Y:S01]  /*3530*/  @P2 VIADD R22, R22, 0x1 ;  /* 0x0000000116162836 */ /* 0x000fe20000000000 */
[----:B------:R-:W-:-:S05]  /*3540*/  @!P3 LOP3.LUT R22, RZ, R82, RZ, 0x33, !PT ;  /* 0x00000052ff16b212 */ /* 0x000fca00078e33ff */
[----:B------:R-:W-:-:S04]  /*3550*/  IMAD.MOV R23, RZ, RZ, -R22 ;  /* 0x000000ffff177224 */ /* 0x000fc800078e0a16 */
[----:B------:R-:W-:Y:S01]  /*3560*/  IMAD R23, R82, R23, R20 ;  /* 0x0000001752177224 */ /* 0x000fe200078e0214 */
[----:B------:R-:W-:Y:S01]  /*3570*/  MOV R20, R22 ;  /* 0x0000001600147202 */ /* 0x000fe20000000f00 */
[----:B------:R-:W-:Y:S06]  /*3580*/  BRA `(.L_x_47) ;  /* 0x0000000000287947 */ /* 0x000fec0003800000 */
.L_x_46:
        /* <DEDUP_REMOVED lines=10> */
.L_x_47:
[----:B------:R-:W-:Y:S05]  /*3630*/  BSYNC.RECONVERGENT B1 ;  /* 0x0000000000017941 */ /* 0x000fea0003800200 */
.L_x_45:
        /* <DEDUP_REMOVED lines=11> */
[----:B0-----:R-:W-:Y:S02]  /*36f0*/  IADD3 R23, PT, PT, R21, 0xffffffe, RZ ;  /* 0x0ffffffe15177810 */ /* 0x001fe40007ffe0ff */
[----:B------:R-:W-:-:S04]  /*3700*/  MOV R21, RZ ;  /* 0x000000ff00157202 */ /* 0x000fc80000000f00 */
        /* <DEDUP_REMOVED lines=16> */
.L_x_49:
        /* <DEDUP_REMOVED lines=10> */
.L_x_50:
[----:B------:R-:W-:Y:S05]  /*38b0*/  BSYNC.RECONVERGENT B1 ;  /* 0x0000000000017941 */ /* 0x000fea0003800200 */
.L_x_48:
        /* <DEDUP_REMOVED lines=21> */
[----:B------:R-:W-:Y:S01]  /*3a10*/  ISETP.GE.U32.AND P2, PT, R21, R80, PT ;  /* 0x000000501500720c */ /* 0x000fe20003f46070 */
[----:B------:R-:W-:-:S12]  /*3a20*/  IMAD.MOV.U32 R21, RZ, RZ, RZ ;  /* 0x000000ffff157224 */ /* 0x000fd800078e00ff */
[----:B------:R-:W-:Y:S01]  /*3a30*/  @P2 VIADD R22, R22, 0x1 ;  /* 0x0000000116162836 */ /* 0x000fe20000000000 */
[----:B------:R-:W-:-:S04]  /*3a40*/  @!P3 LOP3.LUT R22, RZ, R80, RZ, 0x33, !PT ;  /* 0x00000050ff16b212 */ /* 0x000fc800078e33ff */
[----:B------:R-:W-:-:S05]  /*3a50*/  IADD3 R23, PT, PT, -R22, RZ, RZ ;  /* 0x000000ff16177210 */ /* 0x000fca0007ffe1ff */
[----:B------:R-:W-:Y:S02]  /*3a60*/  IMAD R23, R80, R23, R20 ;  /* 0x0000001750177224 */ /* 0x000fe400078e0214 */
[----:B------:R-:W-:Y:S01]  /*3a70*/  IMAD.MOV.U32 R20, RZ, RZ, R22 ;  /* 0x000000ffff147224 */ /* 0x000fe200078e0016 */
[----:B------:R-:W-:Y:S06]  /*3a80*/  BRA `(.L_x_53) ;  /* 0x0000000000287947 */ /* 0x000fec0003800000 */
.L_x_52:
        /* <DEDUP_REMOVED lines=10> */
.L_x_53:
[----:B------:R-:W-:Y:S05]  /*3b30*/  BSYNC.RECONVERGENT B1 ;  /* 0x0000000000017941 */ /* 0x000fea0003800200 */
.L_x_51:
        /* <DEDUP_REMOVED lines=29> */
.L_x_55:
        /* <DEDUP_REMOVED lines=10> */
.L_x_56:
[----:B------:R-:W-:Y:S05]  /*3db0*/  BSYNC.RECONVERGENT B1 ;  /* 0x0000000000017941 */ /* 0x000fea0003800200 */
.L_x_54:
        /* <DEDUP_REMOVED lines=28> */
.L_x_58:
        /* <DEDUP_REMOVED lines=8> */
.L_x_59:
[----:B------:R-:W-:Y:S05]  /*4000*/  BSYNC.RECONVERGENT B1 ;  /* 0x0000000000017941 */ /* 0x000fea0003800200 */
.L_x_57:
        /* <DEDUP_REMOVED lines=24> */
.L_x_61:
[----:B------:R-:W-:Y:S01]  /*4190*/  IMAD.MOV.U32 R75, RZ, RZ, R50 ;  /* 0x000000ffff4b7224 */ /* 0x000fe200078e0032 */
[----:B------:R-:W-:Y:S02]  /*41a0*/  MOV R74, R51 ;  /* 0x00000033004a7202 */ /* 0x000fe40000000f00 */
[----:B------:R-:W-:-:S07]  /*41b0*/  MOV R55, 0x41d0 ;  /* 0x000041d000377802 */ /* 0x000fce0000000f00 */
[----:B------:R-:W-:Y:S05]  /*41c0*/  CALL.REL.NOINC `($__internal_1_$__cuda_sm20_rem_s64) ;  /* 0x0000010000687944 */ /* 0x000fea0003c00000 */
.L_x_62:
[----:B------:R-:W-:Y:S05]  /*41d0*/  BSYNC.RECONVERGENT B1 ;  /* 0x0000000000017941 */ /* 0x000fea0003800200 */
.L_x_60:
[----:B------:R-:W0:Y:S01]  /*41e0*/  I2F.F64 R74, R51 ;  /* 0x00000033004a7312 */ /* 0x000e220000201c00 */
[----:B------:R-:W-:Y:S01]  /*41f0*/  BSSY.RECONVERGENT B1, `(.L_x_63) ;  /* 0x00000da000017945 */ /* 0x000fe20003800200 */
[----:B0-----:R-:W-:-:S08]  /*4200*/  DFMA R74, R90, R74, R92 ;  /* 0x0000004a5a4a722b */ /* 0x001fd0000000005c */
[----:B------:R-:W-:-:S08]  /*4210*/  DFMA R20, R74, R18, R16 ;  /* 0x000000124a14722b */ /* 0x000fd00000000010 */
        /* <DEDUP_REMOVED lines=8> */
[----:B------:R-:W-:-:S08]  /*42a0*/  DADD R20, -R48, R20 ;  /* 0x0000000030147229 */ /* 0x000fd00000000114 */
[----:B------:R-:W-:-:S14]  /*42b0*/  DSETP.GT.AND P1, PT, |R20|, R52, PT ;  /* 0x000000341400722a */ /* 0x000fdc0003f24200 */
[----:B------:R-:W-:Y:S05]  /*42c0*/  @P1 BRA `(.L_x_64) ;  /* 0x0000000c00301947 */ /* 0x000fea0003800000 */
[----:B------:R-:W0:Y:S01]  /*42d0*/  S2R R50, SR_CgaCtaId ;  /* 0x0000000000327919 */ /* 0x000e220000008800 */
[----:B------:R-:W-:-:S04]  /*42e0*/  MOV R51, 0x400 ;  /* 0x0000040000337802 */ /* 0x000fc80000000f00 */
[----:B0-----:R-:W-:-:S05]  /*42f0*/  LEA R54, R50, R51, 0x18 ;  /* 0x0000003332367211 */ /* 0x001fca00078ec0ff */
[----:B------:R-:W0:Y:S04]  /*4300*/  LDS.128 R24, [R54+0x50] ;  /* 0x0000500036187984 */ /* 0x000e280000000c00 */
[----:B------:R-:W1:Y:S01]  /*4310*/  LDS.128 R20, [R54+0x60] ;  /* 0x0000600036147984 */ /* 0x000e620000000c00 */
[----:B0-----:R-:W-:-:S08]  /*4320*/  DMUL R26, R74, R26 ;  /* 0x0000001a4a1a7228 */ /* 0x001fd00000000000 */
[----:B------:R-:W-:Y:S02]  /*4330*/  DFMA R28, R72, R24, R26 ;  /* 0x00000018481c722b */ /* 0x000fe4000000001a */
[----:B------:R-:W0:Y:S06]  /*4340*/  LDS.128 R24, [R54+0x70] ;  /* 0x0000700036187984 */ /* 0x000e2c0000000c00 */
[----:B-1----:R-:W-:Y:S02]  /*4350*/  DFMA R20, R68, R20, R28 ;  /* 0x000000144414722b */ /* 0x002fe4000000001c */
[----:B------:R-:W1:Y:S06]  /*4360*/  LDS.128 R28, [R54+0x80] ;  /* 0x00008000361c7984 */ /* 0x000e6c0000000c00 */
[----:B------:R-:W-:-:S08]  /*4370*/  DFMA R20, R70, R22, R20 ;  /* 0x000000164614722b */ /* 0x000fd00000000014 */
[----:B0-----:R-:W-:Y:S01]  /*4380*/  DFMA R20, R64, R24, R20 ;  /* 0x000000184014722b */ /* 0x001fe20000000014 */
[----:B------:R-:W-:Y:S07]  /*4390*/  LDS.64 R24, [R54+0x378] ;  /* 0x0003780036187984 */ /* 0x000fee0000000a00 */
[----:B------:R-:W-:Y:S01]  /*43a0*/  DFMA R20, R66, R26, R20 ;  /* 0x0000001a4214722b */ /* 0x000fe20000000014 */
[----:B------:R-:W-:Y:S07]  /*43b0*/  LDS.64 R26, [R54+0x328] ;  /* 0x00032800361a7984 */ /* 0x000fee0000000a00 */
[----:B-1----:R-:W-:-:S02]  /*43c0*/  DFMA R28, R60, R28, R20 ;  /* 0x0000001c3c1c722b */ /* 0x002fc40000000014 */
        /* <DEDUP_REMOVED lines=167> */
[----:B------:R-:W-:Y:S02]  /*4e40*/  LEA R23, R50, R21, 0x18 ;  /* 0x0000001532177211 */ /* 0x000fe400078ec0ff */
[----:B------:R-:W0:Y:S05]  /*4e50*/  POPC R24, R24 ;  /* 0x0000001800187309 */ /* 0x000e2a0000000000 */
[----:B--2---:R-:W1:Y:S04]  /*4e60*/  @P1 ATOMS.ADD R23, [R23], R20 ;  /* 0x000000141717138c */ /* 0x004e680000000000 */
[----:B-1----:R-:W0:Y:S02]  /*4e70*/  SHFL.IDX PT, R21, R23, R22, 0x1f ;  /* 0x00001f1617157589 */ /* 0x002e2400000e0000 */
[----:B0-----:R-:W-:-:S05]  /*4e80*/  IMAD.IADD R21, R21, 0x1, R24 ;  /* 0x0000000115157824 */ /* 0x001fca00078e0218 */
[----:B------:R-:W-:-:S13]  /*4e90*/  ISETP.GT.AND P1, PT, R21, 0x7f, PT ;  /* 0x0000007f1500780c */ /* 0x000fda0003f24270 */
[----:B------:R-:W-:Y:S05]  /*4ea0*/  @P1 BRA `(.L_x_64) ;  /* 0x0000000000381947 */ /* 0x000fea0003800000 */
[C---:B------:R-:W-:Y:S01]  /*4eb0*/  IADD3 R23, PT, PT, R51.reuse, 0x3c0, RZ ;  /* 0x000003c033177810 */ /* 0x040fe20007ffe0ff */
[----:B------:R-:W-:Y:S01]  /*4ec0*/  VIADD R51, R51, 0x2bc0 ;  /* 0x00002bc033337836 */ /* 0x000fe20000000000 */
[----:B------:R-:W-:Y:S02]  /*4ed0*/  IADD3 R20, P1, P2, R13, R88, R86 ;  /* 0x000000580d147210 */ /* 0x000fe40007a3e056 */
[C---:B------:R-:W-:Y:S02]  /*4ee0*/  LEA R22, R50.reuse, R23, 0x18 ;  /* 0x0000001732167211 */ /* 0x040fe400078ec0ff */
[----:B------:R-:W-:-:S03]  /*4ef0*/  LEA R50, R50, R51, 0x18 ;  /* 0x0000003332327211 */ /* 0x000fc600078ec0ff */
[C---:B------:R-:W-:Y:S02]  /*4f00*/  IMAD R23, R21.reuse, 0x50, R22 ;  /* 0x0000005015177824 */ /* 0x040fe400078e0216 */
[----:B------:R-:W-:Y:S01]  /*4f10*/  IMAD R25, R21, 0x8, R50 ;  /* 0x0000000815197824 */ /* 0x000fe200078e0232 */
[----:B------:R-:W-:Y:S02]  /*4f20*/  IADD3.X R21, PT, PT, R12, R11, RZ, P1, P2 ;  /* 0x0000000b0c157210 */ /* 0x000fe40000fe44ff */
[----:B------:R0:W-:Y:S04]  /*4f30*/  STS.128 [R23], R72 ;  /* 0x0000004817007388 */ /* 0x0001e80000000c00 */
[----:B------:R0:W-:Y:S04]  /*4f40*/  STS.128 [R23+0x10], R68 ;  /* 0x0000104417007388 */ /* 0x0001e80000000c00 */
[----:B------:R0:W-:Y:S04]  /*4f50*/  STS.128 [R23+0x20], R64 ;  /* 0x0000204017007388 */ /* 0x0001e80000000c00 */
[----:B------:R0:W-:Y:S04]  /*4f60*/  STS.128 [R23+0x30], R60 ;  /* 0x0000303c17007388 */ /* 0x0001e80000000c00 */
[----:B------:R0:W-:Y:S04]  /*4f70*/  STS.128 [R23+0x40], R56 ;  /* 0x0000403817007388 */ /* 0x0001e80000000c00 */
[----:B------:R0:W-:Y:S02]  /*4f80*/  STS.64 [R25], R20 ;  /* 0x0000001419007388 */ /* 0x0001e40000000a00 */
.L_x_64:
[----:B------:R-:W-:Y:S05]  /*4f90*/  BSYNC.RECONVERGENT B1 ;  /* 0x0000000000017941 */ /* 0x000fea0003800200 */
.L_x_63:
[----:B0-----:R-:W-:-:S04]  /*4fa0*/  LEA R20, P2, R86, R13, 0x1 ;  /* 0x0000000d56147211 */ /* 0x001fc800078408ff */
[----:B------:R-:W-:Y:S02]  /*4fb0*/  ISETP.GE.U32.AND P1, PT, R20, UR10, PT ;  /* 0x0000000a14007c0c */ /* 0x000fe4000bf26070 */
[----:B------:R-:W-:-:S04]  /*4fc0*/  LEA.HI.X R69, R86, R12, RZ, 0x1, P2 ;  /* 0x0000000c56457211 */ /* 0x000fc800010f0cff */
[----:B------:R-:W-:-:S13]  /*4fd0*/  ISETP.GE.AND.EX P1, PT, R69, UR11, PT, P1 ;  /* 0x0000000b45007c0c */ /* 0x000fda000bf26310 */
[----:B------:R-:W-:Y:S05]  /*4fe0*/  @P1 BRA `(.L_x_6) ;  /* 0x000000d400901947 */ /* 0x000fea0003800000 */
[----:B------:R-:W-:Y:S01]  /*4ff0*/  LOP3.LUT R21, R69, R10, RZ, 0xfc, !PT ;  /* 0x0000000a45157212 */ /* 0x000fe200078efcff */
[----:B------:R-:W-:Y:S03]  /*5000*/  BSSY.RECONVERGENT B1, `(.L_x_65) ;  /* 0x0000023000017945 */ /* 0x000fe60003800200 */
[----:B------:R-:W-:-:S13]  /*5010*/  ISETP.NE.U32.AND P1, PT, R21, RZ, PT ;  /* 0x000000ff1500720c */ /* 0x000fda0003f25070 */
        /* <DEDUP_REMOVED lines=24> */
.L_x_66:
        /* <DEDUP_REMOVED lines=9> */
.L_x_67:
[----:B------:R-:W-:Y:S05]  /*5230*/  BSYNC.RECONVERGENT B1 ;  /* 0x0000000000017941 */ /* 0x000fea0003800200 */
.L_x_65:
        /* <DEDUP_REMOVED lines=29> */
.L_x_69:
        /* <DEDUP_REMOVED lines=10> */
.L_x_70:
[----:B------:R-:W-:Y:S05]  /*54b0*/  BSYNC.RECONVERGENT B1 ;  /* 0x0000000000017941 */ /* 0x000fea0003800200 */
.L_x_68:
        /* <DEDUP_REMOVED lines=29> */
.L_x_72:
        /* <DEDUP_REMOVED lines=10> */
.L_x_73:
[----:B------:R-:W-:Y:S05]  /*5730*/  BSYNC.RECONVERGENT B1 ;  /* 0x0000000000017941 */ /* 0x000fea0003800200 */
.L_x_71:
        /* <DEDUP_REMOVED lines=29> */
.L_x_75:
        /* <DEDUP_REMOVED lines=10> */
.L_x_76:
[----:B------:R-:W-:Y:S05]  /*59b0*/  BSYNC.RECONVERGENT B1 ;  /* 0x0000000000017941 */ /* 0x000fea0003800200 */
.L_x_74:
        /* <DEDUP_REMOVED lines=29> */
.L_x_78:
        /* <DEDUP_REMOVED lines=10> */
.L_x_79:
[----:B------:R-:W-:Y:S05]  /*5c30*/  BSYNC.RECONVERGENT B1 ;  /* 0x0000000000017941 */ /* 0x000fea0003800200 */
.L_x_77:
        /* <DEDUP_REMOVED lines=29> */
.L_x_81:
        /* <DEDUP_REMOVED lines=10> */
.L_x_82:
[----:B------:R-:W-:Y:S05]  /*5eb0*/  BSYNC.RECONVERGENT B1 ;  /* 0x0000000000017941 */ /* 0x000fea0003800200 */
.L_x_80:
        /* <DEDUP_REMOVED lines=29> */
.L_x_84:
        /* <DEDUP_REMOVED lines=10> */
.L_x_85:
[----:B------:R-:W-:Y:S05]  /*6130*/  BSYNC.RECONVERGENT B1 ;  /* 0x0000000000017941 */ /* 0x000fea0003800200 */
.L_x_83:
        /* <DEDUP_REMOVED lines=8> */
[----:B------:R-:W-:Y:S02]  /*61c0*/  ISETP.NE.U32.AND P3, PT, R14, RZ, PT ;  /* 0x000000ff0e00720c */ /* 0x000fe40003f65070 */
[----:B------:R-:W-:-:S04]  /*61d0*/  MOV R51, RZ ;  /* 0x000000ff00337202 */ /* 0x000fc80000000f00 */
        /* <DEDUP_REMOVED lines=17> */
[----:B------:R-:W-:Y:S06]  /*62f0*/  BRA `(.L_x_88) ;  /* 0x0000000000207947 */ /* 0x000fec0003800000 */
.L_x_87:
[----:B------:R-:W-:Y:S01]  /*6300*/  IMAD.MOV.U32 R74, RZ, RZ, R20 ;  /* 0x000000ffff4a7224 */ /* 0x000fe200078e0014 */
[----:B------:R-:W-:Y:S01]  /*6310*/  MOV R68, R14 ;  /* 0x0000000e00447202 */ /* 0x000fe20000000f00 */
[----:B------:R-:W-:Y:S01]  /*6320*/  IMAD.MOV.U32 R69, RZ, RZ, R21 ;  /* 0x000000ffff457224 */ /* 0x000fe200078e0015 */
[----:B------:R-:W-:Y:S01]  /*6330*/  MOV R54, 0x6360 ;  /* 0x0000636000367802 */ /* 0x000fe20000000f00 */
[----:B------:R-:W-:-:S07]  /*6340*/  IMAD.MOV.U32 R55, RZ, RZ, R3 ;  /* 0x000000ffff377224 */ /* 0x000fce00078e0003 */
[----:B------:R-:W-:Y:S05]  /*6350*/  CALL.REL.NOINC `($__internal_0_$__cuda_sm20_div_s64) ;  /* 0x000000d800b87944 */ /* 0x000fea0003c00000 */
[----:B------:R-:W-:-:S04]  /*6360*/  IMAD.MOV R21, RZ, RZ, -R50 ;  /* 0x000000ffff157224 */ /* 0x000fc800078e0a32 */
[----:B------:R-:W-:-:S07]  /*6370*/  IMAD R21, R14, R21, R20 ;  /* 0x000000150e157224 */ /* 0x000fce00078e0214 */
.L_x_88:
[----:B------:R-:W-:Y:S05]  /*6380*/  BSYNC.RECONVERGENT B1 ;  /* 0x0000000000017941 */ /* 0x000fea0003800200 */
.L_x_86:
        /* <DEDUP_REMOVED lines=19> */
[----:B------:R-:W-:-:S05]  /*64c0*/  @P1 IMAD.IADD R51, R51, 0x1, -R2 ;  /* 0x0000000133331824 */ /* 0x000fca00078e0a02 */
[----:B------:R-:W-:-:S13]  /*64d0*/  ISETP.GE.U32.AND P1, PT, R51, R2, PT ;  /* 0x000000023300720c */ /* 0x000fda0003f26070 */
[----:B------:R-:W-:Y:S01]  /*64e0*/  @P1 IMAD.IADD R51, R51, 0x1, -R2 ;  /* 0x0000000133331824 */ /* 0x000fe200078e0a02 */
[----:B------:R-:W-:Y:S01]  /*64f0*/  @!P2 LOP3.LUT R51, RZ, R2, RZ, 0x33, !PT ;  /* 0x00000002ff33a212 */ /* 0x000fe200078e33ff */
[----:B------:R-:W-:Y:S06]  /*6500*/  BRA `(.L_x_91) ;  /* 0x0000000000107947 */ /* 0x000fec0003800000 */
.L_x_90:
[----:B------:R-:W-:Y:S01]  /*6510*/  MOV R75, R50 ;  /* 0x00000032004b7202 */ /* 0x000fe20000000f00 */
[----:B------:R-:W-:Y:S01]  /*6520*/  IMAD.MOV.U32 R74, RZ, RZ, R51 ;  /* 0x000000ffff4a7224 */ /* 0x000fe200078e0033 */
[----:B------:R-:W-:-:S07]  /*6530*/  MOV R55, 0x6550 ;  /* 0x0000655000377802 */ /* 0x000fce0000000f00 */
[----:B------:R-:W-:Y:S05]  /*6540*/  CALL.REL.NOINC `($__internal_1_$__cuda_sm20_rem_s64) ;  /* 0x000000dc00887944 */ /* 0x000fea0003c00000 */
.L_x_91:
[----:B------:R-:W-:Y:S05]  /*6550*/  BSYNC.RECONVERGENT B1 ;  /* 0x0000000000017941 */ /* 0x000fea0003800200 */
.L_x_89:
        /* <DEDUP_REMOVED lines=202> */
[----:B0-----:R-:W-:-:S04]  /*7200*/  IADD3 R21, PT, PT, R21, R24, RZ ;  /* 0x0000001815157210 */ /* 0x001fc80007ffe0ff */
[----:B------:R-:W-:-:S13]  /*7210*/  ISETP.GT.AND P1, PT, R21, 0x7f, PT ;  /* 0x0000007f1500780c */ /* 0x000fda0003f24270 */
[----:B------:R-:W-:Y:S05]  /*7220*/  @P1 BRA `(.L_x_93) ;  /* 0x0000000000401947 */ /* 0x000fea0003800000 */
[C---:B------:R-:W-:Y:S01]  /*7230*/  VIADD R23, R51.reuse, 0x3c0 ;  /* 0x000003c033177836 */ /* 0x040fe20000000000 */
[----:B------:R-:W-:Y:S01]  /*7240*/  LEA R20, P1, R86, R88, 0x1 ;  /* 0x0000005856147211 */ /* 0x000fe200078208ff */
[----:B------:R-:W-:-:S03]  /*7250*/  VIADD R51, R51, 0x2bc0 ;  /* 0x00002bc033337836 */ /* 0x000fc60000000000 */
[C---:B------:R-:W-:Y:S02]  /*7260*/  LEA R22, R50.reuse, R23, 0x18 ;  /* 0x0000001732167211 */ /* 0x040fe400078ec0ff */
[----:B------:R-:W-:Y:S02]  /*7270*/  LEA R50, R50, R51, 0x18 ;  /* 0x0000003332327211 */ /* 0x000fe400078ec0ff */
[----:B------:R-:W-:Y:S01]  /*7280*/  IADD3 R20, P2, PT, R13, R20, RZ ;  /* 0x000000140d147210 */ /* 0x000fe20007f5e0ff */
[C---:B------:R-:W-:Y:S01]  /*7290*/  IMAD R23, R21.reuse, 0x50, R22 ;  /* 0x0000005015177824 */ /* 0x040fe200078e0216 */
[----:B------:R-:W-:Y:S02]  /*72a0*/  LEA.HI.X R27, R86, R11, RZ, 0x1, P1 ;  /* 0x0000000b561b7211 */ /* 0x000fe400008f0cff */
[----:B------:R-:W-:Y:S02]  /*72b0*/  LEA R25, R21, R50, 0x3 ;  /* 0x0000003215197211 */ /* 0x000fe400078e18ff */
[----:B------:R0:W-:Y:S01]  /*72c0*/  STS.128 [R23], R72 ;  /* 0x0000004817007388 */ /* 0x0001e20000000c00 */
[----:B------:R-:W-:-:S03]  /*72d0*/  IMAD.X R21, R12, 0x1, R27, P2 ;  /* 0x000000010c157824 */ /* 0x000fc600010e061b */
[----:B------:R0:W-:Y:S04]  /*72e0*/  STS.128 [R23+0x10], R68 ;  /* 0x0000104417007388 */ /* 0x0001e80000000c00 */
[----:B------:R0:W-:Y:S04]  /*72f0*/  STS.128 [R23+0x20], R64 ;  /* 0x0000204017007388 */ /* 0x0001e80000000c00 */
[----:B------:R0:W-:Y:S04]  /*7300*/  STS.128 [R23+0x30], R60 ;  /* 0x0000303c17007388 */ /* 0x0001e80000000c00 */
[----:B------:R0:W-:Y:S04]  /*7310*/  STS.128 [R23+0x40], R56 ;  /* 0x0000403817007388 */ /* 0x0001e80000000c00 */
[----:B------:R0:W-:Y:S02]  /*7320*/  STS.64 [R25], R20 ;  /* 0x0000001419007388 */ /* 0x0001e40000000a00 */
.L_x_93:
[----:B------:R-:W-:Y:S05]  /*7330*/  BSYNC.RECONVERGENT B1 ;  /* 0x0000000000017941 */ /* 0x000fea0003800200 */
.L_x_92:
[----:B0-----:R-:W-:Y:S01]  /*7340*/  MOV R21, R12 ;  /* 0x0000000c00157202 */ /* 0x001fe20000000f00 */
[----:B------:R-:W-:Y:S01]  /*7350*/  IMAD.MOV.U32 R20, RZ, RZ, R13 ;  /* 0x000000ffff147224 */ /* 0x000fe200078e000d */
[----:B------:R-:W-:-:S03]  /*7360*/  UMOV UR4, URZ ;  /* 0x000000ff00047c82 */ /* 0x000fc60008000000 */
[----:B------:R-:W-:-:S04]  /*7370*/  IMAD.WIDE.U32 R20, R86, 0x3, R20 ;  /* 0x0000000356147825 */ /* 0x000fc800078e0014 */
[----:B------:R-:W-:Y:S01]  /*7380*/  VIADD R69, R21, UR4 ;  /* 0x0000000415457c36 */ /* 0x000fe20008000000 */
[----:B------:R-:W-:-:S04]  /*7390*/  ISETP.GE.U32.AND P1, PT, R20, UR10, PT ;  /* 0x0000000a14007c0c */ /* 0x000fc8000bf26070 */
        /* <DEDUP_REMOVED lines=29> */
.L_x_95:
        /* <DEDUP_REMOVED lines=9> */
.L_x_96:
[----:B------:R-:W-:Y:S05]  /*7600*/  BSYNC.RECONVERGENT B1 ;  /* 0x0000000000017941 */ /* 0x000fea0003800200 */
.L_x_94:
        /* <DEDUP_REMOVED lines=29> */
.L_x_98:
        /* <DEDUP_REMOVED lines=10> */
.L_x_99:
[----:B------:R-:W-:Y:S05]  /*7880*/  BSYNC.RECONVERGENT B1 ;  /* 0x0000000000017941 */ /* 0x000fea0003800200 */
.L_x_97:
        /* <DEDUP_REMOVED lines=29> */
.L_x_101:
        /* <DEDUP_REMOVED lines=10> */
.L_x_102:
[----:B------:R-:W-:Y:S05]  /*7b00*/  BSYNC.RECONVERGENT B1 ;  /* 0x0000000000017941 */ /* 0x000fea0003800200 */
.L_x_100:
        /* <DEDUP_REMOVED lines=29> */
.L_x_104:
        /* <DEDUP_REMOVED lines=10> */
.L_x_105:
[----:B------:R-:W-:Y:S05]  /*7d80*/  BSYNC.RECONVERGENT B1 ;  /* 0x0000000000017941 */ /* 0x000fea0003800200 */
.L_x_103:
        /* <DEDUP_REMOVED lines=29> */
.L_x_107:
        /* <DEDUP_REMOVED lines=10> */
.L_x_108:
[----:B------:R-:W-:Y:S05]  /*8000*/  BSYNC.RECONVERGENT B1 ;  /* 0x0000000000017941 */ /* 0x000fea0003800200 */
.L_x_106:
        /* <DEDUP_REMOVED lines=29> */
.L_x_110:
        /* <DEDUP_REMOVED lines=10> */
.L_x_111:
[----:B------:R-:W-:Y:S05]  /*8280*/  BSYNC.RECONVERGENT B1 ;  /* 0x0000000000017941 */ /* 0x000fea0003800200 */
.L_x_109:
        /* <DEDUP_REMOVED lines=29> */
.L_x_113:
        /* <DEDUP_REMOVED lines=10> */
.L_x_114:
[----:B------:R-:W-:Y:S05]  /*8500*/  BSYNC.RECONVERGENT B1 ;  /* 0x0000000000017941 */ /* 0x000fea0003800200 */
.L_x_112:
        /* <DEDUP_REMOVED lines=28> */
.L_x_116:
        /* <DEDUP_REMOVED lines=8> */
.L_x_117:
[----:B------:R-:W-:Y:S05]  /*8750*/  BSYNC.RECONVERGENT B1 ;  /* 0x0000000000017941 */ /* 0x000fea0003800200 */
.L_x_115:
        /* <DEDUP_REMOVED lines=24> */
.L_x_119:
[----:B------:R-:W-:Y:S01]  /*88e0*/  IMAD.MOV.U32 R75, RZ, RZ, R50 ;  /* 0x000000ffff4b7224 */ /* 0x000fe200078e0032 */
[----:B------:R-:W-:Y:S02]  /*88f0*/  MOV R74, R51 ;  /* 0x00000033004a7202 */ /* 0x000fe40000000f00 */
[----:B------:R-:W-:-:S07]  /*8900*/  MOV R55, 0x8920 ;  /* 0x0000892000377802 */ /* 0x000fce0000000f00 */
[----:B------:R-:W-:Y:S05]  /*8910*/  CALL.REL.NOINC `($__internal_1_$__cuda_sm20_rem_s64) ;  /* 0x000000b800947944 */ /* 0x000fea0003c00000 */
.L_x_120:
[----:B------:R-:W-:Y:S05]  /*8920*/  BSYNC.RECONVERGENT B1 ;  /* 0x0000000000017941 */ /* 0x000fea0003800200 */
.L_x_118:
        /* <DEDUP_REMOVED lines=191> */
[----:B------:R-:W-:Y:S01]  /*9520*/  VOTEU.ANY UR4, UPT, PT ;  /* 0x0000000000047886 */ /* 0x000fe200038e0100 */
[----:B------:R-:W-:Y:S01]  /*9530*/  VIADD R23, R51, 0x2fc0 ;  /* 0x00002fc033177836 */ /* 0x000fe20000000000 */
[----:B------:R-:W0:Y:S04]  /*9540*/  FLO.U32 R21, UR4 ;  /* 0x0000000400157d00 */ /* 0x000e2800080e0000 */
[----:B------:R-:W-:Y:S02]  /*9550*/  LEA R25, R50, R23, 0x18 ;  /* 0x0000001732197211 */ /* 0x000fe400078ec0ff */
[----:B------:R-:W1:Y:S02]  /*9560*/  S2R R23, SR_LTMASK ;  /* 0x0000000000177919 */ /* 0x000e640000003900 */
[----:B------:R-:W2:Y:S01]  /*9570*/  POPC R20, UR4 ;  /* 0x0000000400147d09 */ /* 0x000ea20008000000 */
[----:B0-----:R-:W-:-:S02]  /*9580*/  ISETP.EQ.U32.AND P1, PT, R21, R22, PT ;  /* 0x000000161500720c */ /* 0x001fc40003f22070 */
[----:B-1----:R-:W-:-:S11]  /*9590*/  LOP3.LUT R23, R23, UR4, RZ, 0xc0, !PT ;  /* 0x0000000417177c12 */ /* 0x002fd6000f8ec0ff */
[----:B--2---:R-:W0:Y:S01]  /*95a0*/  @P1 ATOMS.ADD R20, [R25], R20 ;  /* 0x000000141914138c */ /* 0x004e220000000000 */
[----:B------:R-:W1:Y:S03]  /*95b0*/  POPC R23, R23 ;  /* 0x0000001700177309 */ /* 0x000e660000000000 */
[----:B0-----:R-:W1:Y:S02]  /*95c0*/  SHFL.IDX PT, R22, R20, R21, 0x1f ;  /* 0x00001f1514167589 */ /* 0x001e6400000e0000 */
[----:B-1----:R-:W-:-:S05]  /*95d0*/  IMAD.IADD R22, R22, 0x1, R23 ;  /* 0x0000000116167824 */ /* 0x002fca00078e0217 */
[----:B------:R-:W-:-:S13]  /*95e0*/  ISETP.GT.AND P1, PT, R22, 0x7f, PT ;  /* 0x0000007f1600780c */ /* 0x000fda0003f24270 */
[----:B------:R-:W-:Y:S05]  /*95f0*/  @P1 BRA `(.L_x_122) ;  /* 0x0000000000481947 */ /* 0x000fea0003800000 */
[----:B------:R-:W-:Y:S01]  /*9600*/  MOV R21, R11 ;  /* 0x0000000b00157202 */ /* 0x000fe20000000f00 */
[----:B------:R-:W-:Y:S01]  /*9610*/  IMAD.MOV.U32 R20, RZ, RZ, R88 ;  /* 0x000000ffff147224 */ /* 0x000fe200078e0058 */
[C---:B------:R-:W-:Y:S01]  /*9620*/  IADD3 R23, PT, PT, R51.reuse, 0x3c0, RZ ;  /* 0x000003c033177810 */ /* 0x040fe20007ffe0ff */
[----:B------:R-:W-:Y:S01]  /*9630*/  VIADD R51, R51, 0x2bc0 ;  /* 0x00002bc033337836 */ /* 0x000fe20000000000 */
[----:B------:R-:W-:Y:S01]  /*9640*/  UMOV UR4, URZ ;  /* 0x000000ff00047c82 */ /* 0x000fe20008000000 */
[----:B------:R-:W-:Y:S01]  /*9650*/  IMAD.WIDE.U32 R20, R86, 0x3, R20 ;  /* 0x0000000356147825 */ /* 0x000fe200078e0014 */
[C---:B------:R-:W-:Y:S02]  /*9660*/  LEA R23, R50.reuse, R23, 0x18 ;  /* 0x0000001732177211 */ /* 0x040fe400078ec0ff */
[----:B------:R-:W-:Y:S02]  /*9670*/  LEA R25, R50, R51, 0x18 ;  /* 0x0000003332197211 */ /* 0x000fe400078ec0ff */
[----:B------:R-:W-:Y:S01]  /*9680*/  IADD3 R20, P1, PT, R13, R20, RZ ;  /* 0x000000140d147210 */ /* 0x000fe20007f3e0ff */
[----:B------:R-:W-:-:S02]  /*9690*/  IMAD R23, R22, 0x50, R23 ;  /* 0x0000005016177824 */ /* 0x000fc400078e0217 */
[----:B------:R-:W-:Y:S01]  /*96a0*/  IMAD R25, R22, 0x8, R25 ;  /* 0x0000000816197824 */ /* 0x000fe200078e0219 */
[----:B------:R-:W-:Y:S02]  /*96b0*/  IADD3.X R21, PT, PT, R12, UR4, R21, P1, !PT ;  /* 0x000000040c157c10 */ /* 0x000fe40008ffe415 */
[----:B------:R0:W-:Y:S04]  /*96c0*/  STS.128 [R23], R72 ;  /* 0x0000004817007388 */ /* 0x0001e80000000c00 */
[----:B------:R0:W-:Y:S04]  /*96d0*/  STS.128 [R23+0x10], R68 ;  /* 0x0000104417007388 */ /* 0x0001e80000000c00 */
[----:B------:R0:W-:Y:S04]  /*96e0*/  STS.128 [R23+0x20], R64 ;  /* 0x0000204017007388 */ /* 0x0001e80000000c00 */
[----:B------:R0:W-:Y:S04]  /*96f0*/  STS.128 [R23+0x30], R60 ;  /* 0x0000303c17007388 */ /* 0x0001e80000000c00 */
[----:B------:R0:W-:Y:S04]  /*9700*/  STS.128 [R23+0x40], R56 ;  /* 0x0000403817007388 */ /* 0x0001e80000000c00 */
[----:B------:R0:W-:Y:S02]  /*9710*/  STS.64 [R25], R20 ;  /* 0x0000001419007388 */ /* 0x0001e40000000a00 */
.L_x_122:
[----:B------:R-:W-:Y:S05]  /*9720*/  BSYNC.RECONVERGENT B1 ;  /* 0x0000000000017941 */ /* 0x000fea0003800200 */
.L_x_121:
        /* <DEDUP_REMOVED lines=32> */
.L_x_124:
        /* <DEDUP_REMOVED lines=9> */
.L_x_125:
[----:B------:R-:W-:Y:S05]  /*99c0*/  BSYNC.RECONVERGENT B1 ;  /* 0x0000000000017941 */ /* 0x000fea0003800200 */
.L_x_123:
        /* <DEDUP_REMOVED lines=29> */
.L_x_127:
        /* <DEDUP_REMOVED lines=10> */
.L_x_128:
[----:B------:R-:W-:Y:S05]  /*9c40*/  BSYNC.RECONVERGENT B1 ;  /* 0x0000000000017941 */ /* 0x000fea0003800200 */
.L_x_126:
        /* <DEDUP_REMOVED lines=29> */
.L_x_130:
[----:B------:R-:W-:Y:S01]  /*9e20*/  MOV R74, R20 ;  /* 0x00000014004a7202 */ /* 0x000fe20000000f00 */
[----:B------:R-:W-:Y:S01]  /*9e30*/  IMAD.MOV.U32 R69, RZ, RZ, R21 ;  /* 0x000000ffff457224 */ /* 0x000fe200078e0015 */
[----:B------:R-:W-:Y:S01]  /*9e40*/  MOV R68, R83 ;  /* 0x0000005300447202 */ /* 0x000fe20000000f00 */
[----:B------:R-:W-:Y:S01]  /*9e50*/  IMAD.MOV.U32 R55, RZ, RZ, R8 ;  /* 0x000000ffff377224 */ /* 0x000fe200078e0008 */
[----:B------:R-:W-:-:S07]  /*9e60*/  MOV R54, 0x9e80 ;  /* 0x00009e8000367802 */ /* 0x000fce0000000f00 */
[----:B------:R-:W-:Y:S05]  /*9e70*/  CALL.REL.NOINC `($__internal_0_$__cuda_sm20_div_s64) ;  /* 0x0000009c00f07944 */ /* 0x000fea0003c00000 */
[----:B------:R-:W-:Y:S02]  /*9e80*/  IADD3 R23, PT, PT, -R50, RZ, RZ ;  /* 0x000000ff32177210 */ /* 0x000fe40007ffe1ff */
[----:B------:R-:W-:-:S03]  /*9e90*/  MOV R21, R51 ;  /* 0x0000003300157202 */ /* 0x000fc60000000f00 */
[----:B------:R-:W-:Y:S02]  /*9ea0*/  IMAD R23, R83, R23, R20 ;  /* 0x0000001753177224 */ /* 0x000fe400078e0214 */
[----:B------:R-:W-:-:S07]  /*9eb0*/  IMAD.MOV.U32 R20, RZ, RZ, R50 ;  /* 0x000000ffff147224 */ /* 0x000fce00078e0032 */
.L_x_131:
[----:B------:R-:W-:Y:S05]  /*9ec0*/  BSYNC.RECONVERGENT B1 ;  /* 0x0000000000017941 */ /* 0x000fea0003800200 */
.L_x_129:
        /* <DEDUP_REMOVED lines=15> */
[----:B------:R-:W-:-:S05]  /*9fc0*/  IMAD.HI.U32 R22, R21, R20, RZ ;  /* 0x0000001415167227 */ /* 0x000fca00078e00ff */
[----:B------:R-:W-:-:S05]  /*9fd0*/  IADD3 R21, PT, PT, -R22, RZ, RZ ;  /* 0x000000ff16157210 */ /* 0x000fca0007ffe1ff */
[----:B------:R-:W-:-:S05]  /*9fe0*/  IMAD R21, R82, R21, R20 ;  /* 0x0000001552157224 */ /* 0x000fca00078e0214 */
[----:B------:R-:W-:-:S13]  /*9ff0*/  ISETP.GE.U32.AND P1, PT, R21, R82, PT ;  /* 0x000000521500720c */ /* 0x000fda0003f26070 */
[----:B------:R-:W-:Y:S01]  /*a000*/  @P1 IMAD.IADD R21, R21, 0x1, -R82 ;  /* 0x0000000115151824 */ /* 0x000fe200078e0a52 */
[----:B------:R-:W-:-:S04]  /*a010*/  @P1 IADD3 R22, PT, PT, R22, 0x1, RZ ;  /* 0x0000000116161810 */ /* 0x000fc80007ffe0ff */
[----:B------:R-:W-:Y:S02]  /*a020*/  ISETP.GE.U32.AND P2, PT, R21, R82, PT ;  /* 0x000000521500720c */ /* 0x000fe40003f46070 */
[----:B------:R-:W-:-:S11]  /*a030*/  MOV R21, RZ ;  /* 0x000000ff00157202 */ /* 0x000fd60000000f00 */
[----:B------:R-:W-:Y:S01]  /*a040*/  @P2 VIADD R22, R22, 0x1 ;  /* 0x0000000116162836 */ /* 0x000fe20000000000 */
[----:B------:R-:W-:-:S04]  /*a050*/  @!P3 LOP3.LUT R22, RZ, R82, RZ, 0x33, !PT ;  /* 0x00000052ff16b212 */ /* 0x000fc800078e33ff */
[----:B------:R-:W-:-:S05]  /*a060*/  IADD3 R23, PT, PT, -R22, RZ, RZ ;  /* 0x000000ff16177210 */ /* 0x000fca0007ffe1ff */
[----:B------:R-:W-:Y:S02]  /*a070*/  IMAD R23, R82, R23, R20 ;  /* 0x0000001752177224 */ /* 0x000fe400078e0214 */
[----:B------:R-:W-:Y:S01]  /*a080*/  IMAD.MOV.U32 R20, RZ, RZ, R22 ;  /* 0x000000ffff147224 */ /* 0x000fe200078e0016 */
[----:B------:R-:W-:Y:S06]  /*a090*/  BRA `(.L_x_134) ;  /* 0x0000000000287947 */ /* 0x000fec0003800000 */
.L_x_133:
[----:B------:R-:W-:Y:S01]  /*a0a0*/  IMAD.MOV.U32 R74, RZ, RZ, R20 ;  /* 0x000000ffff4a7224 */ /* 0x000fe200078e0014 */
[----:B------:R-:W-:Y:S01]  /*a0b0*/  MOV R69, R21 ;  /* 0x0000001500457202 */ /* 0x000fe20000000f00 */
[----:B------:R-:W-:Y:S01]  /*a0c0*/  IMAD.MOV.U32 R68, RZ, RZ, R82 ;  /* 0x000000ffff447224 */ /* 0x000fe200078e0052 */
[----:B------:R-:W-:Y:S02]  /*a0d0*/  MOV R55, R7 ;  /* 0x0000000700377202 */ /* 0x000fe40000000f00 */
[----:B------:R-:W-:-:S07]  /*a0e0*/  MOV R54, 0xa100 ;  /* 0x0000a10000367802 */ /* 0x000fce0000000f00 */
[----:B------:R-:W-:Y:S05]  /*a0f0*/  CALL.REL.NOINC `($__internal_0_$__cuda_sm20_div_s64) ;  /* 0x0000009c00507944 */ /* 0x000fea0003c00000 */
[----:B------:R-:W-:Y:S02]  /*a100*/  IMAD.MOV R23, RZ, RZ, -R50 ;  /* 0x000000ffff177224 */ /* 0x000fe400078e0a32 */
[----:B------:R-:W-:Y:S02]  /*a110*/  IMAD.MOV.U32 R21, RZ, RZ, R51 ;  /* 0x000000ffff157224 */ /* 0x000fe400078e0033 */
[----:B------:R-:W-:Y:S01]  /*a120*/  IMAD R23, R82, R23, R20 ;  /* 0x0000001752177224 */ /* 0x000fe200078e0214 */
[----:B------:R-:W-:-:S07]  /*a130*/  MOV R20, R50 ;  /* 0x0000003200147202 */ /* 0x000fce0000000f00 */
.L_x_134:
[----:B------:R-:W-:Y:S05]  /*a140*/  BSYNC.RECONVERGENT B1 ;  /* 0x0000000000017941 */ /* 0x000fea0003800200 */
.L_x_132:
        /* <DEDUP_REMOVED lines=11> */
[----:B0-----:R-:W-:Y:S01]  /*a200*/  IADD3 R23, PT, PT, R21, 0xffffffe, RZ ;  /* 0x0ffffffe15177810 */ /* 0x001fe20007ffe0ff */
[----:B------:R-:W-:-:S05]  /*a210*/  IMAD.MOV.U32 R21, RZ, RZ, RZ ;  /* 0x000000ffff157224 */ /* 0x000fca00078e00ff */
        /* <DEDUP_REMOVED lines=10> */
[----:B------:R-:W-:Y:S02]  /*a2c0*/  @P2 IADD3 R22, PT, PT, R22, 0x1, RZ ;  /* 0x0000000116162810 */ /* 0x000fe40007ffe0ff */
[----:B------:R-:W-:-:S05]  /*a2d0*/  @!P3 LOP3.LUT R22, RZ, R81, RZ, 0x33, !PT ;  /* 0x00000051ff16b212 */ /* 0x000fca00078e33ff */
[----:B------:R-:W-:-:S04]  /*a2e0*/  IMAD.MOV R23, RZ, RZ, -R22 ;  /* 0x000000ffff177224 */ /* 0x000fc800078e0a16 */
[----:B------:R-:W-:Y:S01]  /*a2f0*/  IMAD R23, R81, R23, R20 ;  /* 0x0000001751177224 */ /* 0x000fe200078e0214 */
[----:B------:R-:W-:Y:S01]  /*a300*/  MOV R20, R22 ;  /* 0x0000001600147202 */ /* 0x000fe20000000f00 */
[----:B------:R-:W-:Y:S06]  /*a310*/  BRA `(.L_x_137) ;  /* 0x0000000000287947 */ /* 0x000fec0003800000 */
.L_x_136:
        /* <DEDUP_REMOVED lines=10> */
.L_x_137:
[----:B------:R-:W-:Y:S05]  /*a3c0*/  BSYNC.RECONVERGENT B1 ;  /* 0x0000000000017941 */ /* 0x000fea0003800200 */
.L_x_135:
        /* <DEDUP_REMOVED lines=29> */
.L_x_139:
        /* <DEDUP_REMOVED lines=10> */
.L_x_140:
[----:B------:R-:W-:Y:S05]  /*a640*/  BSYNC.RECONVERGENT B1 ;  /* 0x0000000000017941 */ /* 0x000fea0003800200 */
.L_x_138:
        /* <DEDUP_REMOVED lines=29> */
.L_x_142:
        /* <DEDUP_REMOVED lines=10> */
.L_x_143:
[----:B------:R-:W-:Y:S05]  /*a8c0*/  BSYNC.RECONVERGENT B1 ;  /* 0x0000000000017941 */ /* 0x000fea0003800200 */
.L_x_141:
        /* <DEDUP_REMOVED lines=20> */
[----:B------:R-:W-:Y:S01]  /*aa10*/  @P1 IMAD.IADD R21, R21, 0x1, -R14 ;  /* 0x0000000115151824 */ /* 0x000fe200078e0a0e */
[----:B------:R-:W-:-:S04]  /*aa20*/  @P1 IADD3 R50, PT, PT, R50, 0x1, RZ ;  /* 0x0000000132321810 */ /* 0x000fc80007ffe0ff */
[----:B------:R-:W-:-:S13]  /*aa30*/  ISETP.GE.U32.AND P2, PT, R21, R14, PT ;  /* 0x0000000e1500720c */ /* 0x000fda0003f46070 */
[----:B------:R-:W-:Y:S01]  /*aa40*/  @P2 VIADD R50, R50, 0x1 ;  /* 0x0000000132322836 */ /* 0x000fe20000000000 */
[----:B------:R-:W-:-:S04]  /*aa50*/  @!P3 LOP3.LUT R50, RZ, R14, RZ, 0x33, !PT ;  /* 0x0000000eff32b212 */ /* 0x000fc800078e33ff */
[----:B------:R-:W-:-:S05]  /*aa60*/  IADD3 R21, PT, PT, -R50, RZ, RZ ;  /* 0x000000ff32157210 */ /* 0x000fca0007ffe1ff */
[----:B------:R-:W-:Y:S01]  /*aa70*/  IMAD R21, R14, R21, R20 ;  /* 0x000000150e157224 */ /* 0x000fe200078e0214 */
[----:B------:R-:W-:Y:S06]  /*aa80*/  BRA `(.L_x_146) ;  /* 0x0000000000207947 */ /* 0x000fec0003800000 */
.L_x_145:
[----:B------:R-:W-:Y:S01]  /*aa90*/  MOV R74, R20 ;  /* 0x00000014004a7202 */ /* 0x000fe20000000f00 */
[----:B------:R-:W-:Y:S01]  /*aaa0*/  IMAD.MOV.U32 R69, RZ, RZ, R21 ;  /* 0x000000ffff457224 */ /* 0x000fe200078e0015 */
[----:B------:R-:W-:Y:S01]  /*aab0*/  MOV R68, R14 ;  /* 0x0000000e00447202 */ /* 0x000fe20000000f00 */
[----:B------:R-:W-:Y:S01]  /*aac0*/  IMAD.MOV.U32 R55, RZ, RZ, R3 ;  /* 0x000000ffff377224 */ /* 0x000fe200078e0003 */
[----:B------:R-:W-:-:S07]  /*aad0*/  MOV R54, 0xaaf0 ;  /* 0x0000aaf000367802 */ /* 0x000fce0000000f00 */
[----:B------:R-:W-:Y:S05]  /*aae0*/  CALL.REL.NOINC `($__internal_0_$__cuda_sm20_div_s64) ;  /* 0x0000009000d47944 */ /* 0x000fea0003c00000 */
[----:B------:R-:W-:-:S05]  /*aaf0*/  IADD3 R21, PT, PT, -R50, RZ, RZ ;  /* 0x000000ff32157210 */ /* 0x000fca0007ffe1ff */
[----:B------:R-:W-:-:S07]  /*ab00*/  IMAD R21, R14, R21, R20 ;  /* 0x000000150e157224 */ /* 0x000fce00078e0214 */
.L_x_146:
[----:B------:R-:W-:Y:S05]  /*ab10*/  BSYNC.RECONVERGENT B1 ;  /* 0x0000000000017941 */ /* 0x000fea0003800200 */
.L_x_144:
        /* <DEDUP_REMOVED lines=21> */
[----:B------:R-:W-:Y:S02]  /*ac70*/  @P1 IADD3 R51, PT, PT, -R2, R51, RZ ;  /* 0x0000003302331210 */ /* 0x000fe40007ffe1ff */
[----:B------:R-:W-:Y:S01]  /*ac80*/  @!P2 LOP3.LUT R51, RZ, R2, RZ, 0x33, !PT ;  /* 0x00000002ff33a212 */ /* 0x000fe200078e33ff */
[----:B------:R-:W-:Y:S06]  /*ac90*/  BRA `(.L_x_149) ;  /* 0x0000000000107947 */ /* 0x000fec0003800000 */
.L_x_148:
[----:B------:R-:W-:Y:S01]  /*aca0*/  IMAD.MOV.U32 R75, RZ, RZ, R50 ;  /* 0x000000ffff4b7224 */ /* 0x000fe200078e0032 */
[----:B------:R-:W-:Y:S02]  /*acb0*/  MOV R74, R51 ;  /* 0x00000033004a7202 */ /* 0x000fe40000000f00 */
[----:B------:R-:W-:-:S07]  /*acc0*/  MOV R55, 0xace0 ;  /* 0x0000ace000377802 */ /* 0x000fce0000000f00 */
[----:B------:R-:W-:Y:S05]  /*acd0*/  CALL.REL.NOINC `($__internal_1_$__cuda_sm20_rem_s64) ;  /* 0x0000009400a47944 */ /* 0x000fea0003c00000 */
.L_x_149:
[----:B------:R-:W-:Y:S05]  /*ace0*/  BSYNC.RECONVERGENT B1 ;  /* 0x0000000000017941 */ /* 0x000fea0003800200 */
.L_x_147:
        /* <DEDUP_REMOVED lines=206> */
[----:B------:R-:W-:Y:S02]  /*b9d0*/  IADD3 R51, PT, PT, R51, 0x2bc0, RZ ;  /* 0x00002bc033337810 */ /* 0x000fe40007ffe0ff */
[----:B------:R-:W-:Y:S02]  /*b9e0*/  LEA R20, P1, R86, R88, 0x2 ;  /* 0x0000005856147211 */ /* 0x000fe400078210ff */
[C---:B------:R-:W-:Y:S02]  /*b9f0*/  LEA R22, R50.reuse, R23, 0x18 ;  /* 0x0000001732167211 */ /* 0x040fe400078ec0ff */
[----:B------:R-:W-:Y:S02]  /*ba00*/  LEA R50, R50, R51, 0x18 ;  /* 0x0000003332327211 */ /* 0x000fe400078ec0ff */
[----:B------:R-:W-:Y:S01]  /*ba10*/  IADD3 R20, P2, PT, R13, R20, RZ ;  /* 0x000000140d147210 */ /* 0x000fe20007f5e0ff */
[C---:B------:R-:W-:Y:S01]  /*ba20*/  IMAD R23, R21.reuse, 0x50, R22 ;  /* 0x0000005015177824 */ /* 0x040fe200078e0216 */
[----:B------:R-:W-:Y:S01]  /*ba30*/  LEA.HI.X R27, R86, R11, RZ, 0x2, P1 ;  /* 0x0000000b561b7211 */ /* 0x000fe200008f14ff */
[----:B------:R-:W-:-:S03]  /*ba40*/  IMAD R25, R21, 0x8, R50 ;  /* 0x0000000815197824 */ /* 0x000fc600078e0232 */
[----:B------:R-:W-:Y:S01]  /*ba50*/  IADD3.X R21, PT, PT, R12, R27, RZ, P2, !PT ;  /* 0x0000001b0c157210 */ /* 0x000fe200017fe4ff */
[----:B------:R0:W-:Y:S04]  /*ba60*/  STS.128 [R23], R72 ;  /* 0x0000004817007388 */ /* 0x0001e80000000c00 */
[----:B------:R0:W-:Y:S04]  /*ba70*/  STS.128 [R23+0x10], R68 ;  /* 0x0000104417007388 */ /* 0x0001e80000000c00 */
[----:B------:R0:W-:Y:S04]  /*ba80*/  STS.128 [R23+0x20], R64 ;  /* 0x0000204017007388 */ /* 0x0001e80000000c00 */
[----:B------:R0:W-:Y:S04]  /*ba90*/  STS.128 [R23+0x30], R60 ;  /* 0x0000303c17007388 */ /* 0x0001e80000000c00 */
[----:B------:R0:W-:Y:S04]  /*baa0*/  STS.128 [R23+0x40], R56 ;  /* 0x0000403817007388 */ /* 0x0001e80000000c00 */
[----:B------:R0:W-:Y:S02]  /*bab0*/  STS.64 [R25], R20 ;  /* 0x0000001419007388 */ /* 0x0001e40000000a00 */
.L_x_151:
[----:B------:R-:W-:Y:S05]  /*bac0*/  BSYNC.RECONVERGENT B1 ;  /* 0x0000000000017941 */ /* 0x000fea0003800200 */
.L_x_150:
        /* <DEDUP_REMOVED lines=13> */
[----:B------:R-:W-:Y:S02]  /*bba0*/  HFMA2 R22, -RZ, RZ, 0, 0 ;  /* 0x00000000ff167431 */ /* 0x000fe400000001ff */
[----:B------:R-:W-:Y:S01]  /*bbb0*/  IMAD.MOV R25, RZ, RZ, -R85 ;  /* 0x000000ffff197224 */ /* 0x000fe200078e0a55 */
        /* <DEDUP_REMOVED lines=20> */
.L_x_153:
        /* <DEDUP_REMOVED lines=9> */
.L_x_154:
[----:B------:R-:W-:Y:S05]  /*bd90*/  BSYNC.RECONVERGENT B1 ;  /* 0x0000000000017941 */ /* 0x000fea0003800200 */
.L_x_152:
        /* <DEDUP_REMOVED lines=11> */
[----:B0-----:R-:W-:-:S06]  /*be50*/  IADD3 R23, PT, PT, R24, 0xffffffe, RZ ;  /* 0x0ffffffe18177810 */ /* 0x001fcc0007ffe0ff */
        /* <DEDUP_REMOVED lines=11> */
[----:B------:R-:W-:Y:S02]  /*bf10*/  @P2 IADD3 R22, PT, PT, R22, 0x1, RZ ;  /* 0x0000000116162810 */ /* 0x000fe40007ffe0ff */
[----:B------:R-:W-:-:S05]  /*bf20*/  @!P3 LOP3.LUT R22, RZ, R84, RZ, 0x33, !PT ;  /* 0x00000054ff16b212 */ /* 0x000fca00078e33ff */
[----:B------:R-:W-:-:S04]  /*bf30*/  IMAD.MOV R23, RZ, RZ, -R22 ;  /* 0x000000ffff177224 */ /* 0x000fc800078e0a16 */
[----:B------:R-:W-:Y:S01]  /*bf40*/  IMAD R23, R84, R23, R20 ;  /* 0x0000001754177224 */ /* 0x000fe200078e0214 */
[----:B------:R-:W-:Y:S01]  /*bf50*/  MOV R20, R22 ;  /* 0x0000001600147202 */ /* 0x000fe20000000f00 */
[----:B------:R-:W-:Y:S06]  /*bf60*/  BRA `(.L_x_157) ;  /* 0x0000000000287947 */ /* 0x000fec0003800000 */
.L_x_156:
        /* <DEDUP_REMOVED lines=10> */
.L_x_157:
[----:B------:R-:W-:Y:S05]  /*c010*/  BSYNC.RECONVERGENT B1 ;  /* 0x0000000000017941 */ /* 0x000fea0003800200 */
.L_x_155:
        /* <DEDUP_REMOVED lines=11> */
[----:B0-----:R-:W-:Y:S01]  /*c0d0*/  VIADD R23, R21, 0xffffffe ;  /* 0x0ffffffe15177836 */ /* 0x001fe20000000000 */
[----:B------:R-:W-:-:S05]  /*c0e0*/  MOV R21, RZ ;  /* 0x000000ff00157202 */ /* 0x000fca0000000f00 */
        /* <DEDUP_REMOVED lines=13> */
[----:B------:R-:W-:Y:S02]  /*c1c0*/  IMAD R23, R83, R23, R20 ;  /* 0x0000001753177224 */ /* 0x000fe400078e0214 */
[----:B------:R-:W-:Y:S01]  /*c1d0*/  IMAD.MOV.U32 R20, RZ, RZ, R22 ;  /* 0x000000ffff147224 */ /* 0x000fe200078e0016 */
[----:B------:R-:W-:Y:S06]  /*c1e0*/  BRA `(.L_x_160) ;  /* 0x0000000000287947 */ /* 0x000fec0003800000 */
.L_x_159:
        /* <DEDUP_REMOVED lines=10> */
.L_x_160:
[----:B------:R-:W-:Y:S05]  /*c290*/  BSYNC.RECONVERGENT B1 ;  /* 0x0000000000017941 */ /* 0x000fea0003800200 */
.L_x_158:
        /* <DEDUP_REMOVED lines=29> */
.L_x_162:
        /* <DEDUP_REMOVED lines=10> */
.L_x_163:
[----:B------:R-:W-:Y:S05]  /*c510*/  BSYNC.RECONVERGENT B1 ;  /* 0x0000000000017941 */ /* 0x000fea0003800200 */
.L_x_161:
        /* <DEDUP_REMOVED lines=29> */
.L_x_165:
        /* <DEDUP_REMOVED lines=10> */
.L_x_166:
[----:B------:R-:W-:Y:S05]  /*c790*/  BSYNC.RECONVERGENT B1 ;  /* 0x0000000000017941 */ /* 0x000fea0003800200 */
.L_x_164:
        /* <DEDUP_REMOVED lines=29> */
.L_x_168:
        /* <DEDUP_REMOVED lines=10> */
.L_x_169:
[----:B------:R-:W-:Y:S05]  /*ca10*/  BSYNC.RECONVERGENT B1 ;  /* 0x0000000000017941 */ /* 0x000fea0003800200 */
.L_x_167:
        /* <DEDUP_REMOVED lines=29> */
.L_x_171:
        /* <DEDUP_REMOVED lines=10> */
.L_x_172:
[----:B------:R-:W-:Y:S05]  /*cc90*/  BSYNC.RECONVERGENT B1 ;  /* 0x0000000000017941 */ /* 0x000fea0003800200 */
.L_x_170:
        /* <DEDUP_REMOVED lines=11> */
[----:B0-----:R-:W-:-:S06]  /*cd50*/  IADD3 R22, PT, PT, R24, 0xffffffe, RZ ;  /* 0x0ffffffe18167810 */ /* 0x001fcc0007ffe0ff */
        /* <DEDUP_REMOVED lines=15> */
[----:B------:R-:W-:Y:S06]  /*ce50*/  BRA `(.L_x_175) ;  /* 0x0000000000207947 */ /* 0x000fec0003800000 */
.L_x_174:
[----:B------:R-:W-:Y:S01]  /*ce60*/  IMAD.MOV.U32 R74, RZ, RZ, R20 ;  /* 0x000000ffff4a7224 */ /* 0x000fe200078e0014 */
[----:B------:R-:W-:Y:S01]  /*ce70*/  MOV R69, R21 ;  /* 0x0000001500457202 */ /* 0x000fe20000000f00 */
[----:B------:R-:W-:Y:S01]  /*ce80*/  IMAD.MOV.U32 R68, RZ, RZ, R14 ;  /* 0x000000ffff447224 */ /* 0x000fe200078e000e */
[----:B------:R-:W-:Y:S02]  /*ce90*/  MOV R55, R3 ;  /* 0x0000000300377202 */ /* 0x000fe40000000f00 */
[----:B------:R-:W-:-:S07]  /*cea0*/  MOV R54, 0xcec0 ;  /* 0x0000cec000367802 */ /* 0x000fce0000000f00 */
[----:B------:R-:W-:Y:S05]  /*ceb0*/  CALL.REL.NOINC `($__internal_0_$__cuda_sm20_div_s64) ;  /* 0x0000006c00e07944 */ /* 0x000fea0003c00000 */
[----:B------:R-:W-:-:S04]  /*cec0*/  IMAD.MOV R21, RZ, RZ, -R50 ;  /* 0x000000ffff157224 */ /* 0x000fc800078e0a32 */
[----:B------:R-:W-:-:S07]  /*ced0*/  IMAD R21, R14, R21, R20 ;  /* 0x000000150e157224 */ /* 0x000fce00078e0214 */
.L_x_175:
[----:B------:R-:W-:Y:S05]  /*cee0*/  BSYNC.RECONVERGENT B1 ;  /* 0x0000000000017941 */ /* 0x000fea0003800200 */
.L_x_173:
        /* <DEDUP_REMOVED lines=24> */
.L_x_177:
[----:B------:R-:W-:Y:S01]  /*d070*/  MOV R75, R50 ;  /* 0x00000032004b7202 */ /* 0x000fe20000000f00 */
[----:B------:R-:W-:Y:S01]  /*d080*/  IMAD.MOV.U32 R74, RZ, RZ, R51 ;  /* 0x000000ffff4a7224 */ /* 0x000fe200078e0033 */
[----:B------:R-:W-:-:S07]  /*d090*/  MOV R55, 0xd0b0 ;  /* 0x0000d0b000377802 */ /* 0x000fce0000000f00 */
[----:B------:R-:W-:Y:S05]  /*d0a0*/  CALL.REL.NOINC `($__internal_1_$__cuda_sm20_rem_s64) ;  /* 0x0000007000b07944 */ /* 0x000fea0003c00000 */
.L_x_178:
[----:B------:R-:W-:Y:S05]  /*d0b0*/  BSYNC.RECONVERGENT B1 ;  /* 0x0000000000017941 */ /* 0x000fea0003800200 */
.L_x_176:
        /* <DEDUP_REMOVED lines=192> */
[----:B------:R-:W-:Y:S01]  /*dcc0*/  IADD3 R23, PT, PT, R51, 0x2fc0, RZ ;  /* 0x00002fc033177810 */ /* 0x000fe20007ffe0ff */
[----:B------:R-:W0:Y:S03]  /*dcd0*/  FLO.U32 R21, UR4 ;  /* 0x0000000400157d00 */ /* 0x000e2600080e0000 */
[----:B------:R-:W-:Y:S02]  /*dce0*/  LEA R25, R50, R23, 0x18 ;  /* 0x0000001732197211 */ /* 0x000fe400078ec0ff */
[----:B------:R-:W1:Y:S03]  /*dcf0*/  S2R R23, SR_LTMASK ;  /* 0x0000000000177919 */ /* 0x000e660000003900 */
        /* <DEDUP_REMOVED lines=18> */
[C---:B------:R-:W-:Y:S01]  /*de20*/  IMAD R23, R22.reuse, 0x50, R23 ;  /* 0x0000005016177824 */ /* 0x040fe200078e0217 */
[----:B------:R-:W-:-:S02]  /*de30*/  LEA R25, R22, R25, 0x3 ;  /* 0x0000001916197211 */ /* 0x000fc400078e18ff */
[----:B------:R-:W-:Y:S02]  /*de40*/  IADD3.X R21, PT, PT, R12, UR4, R21, P1, !PT ;  /* 0x000000040c157c10 */ /* 0x000fe40008ffe415 */
[----:B------:R0:W-:Y:S04]  /*de50*/  STS.128 [R23], R72 ;  /* 0x0000004817007388 */ /* 0x0001e80000000c00 */
[----:B------:R0:W-:Y:S04]  /*de60*/  STS.128 [R23+0x10], R68 ;  /* 0x0000104417007388 */ /* 0x0001e80000000c00 */
[----:B------:R0:W-:Y:S04]  /*de70*/  STS.128 [R23+0x20], R64 ;  /* 0x0000204017007388 */ /* 0x0001e80000000c00 */
[----:B------:R0:W-:Y:S04]  /*de80*/  STS.128 [R23+0x30], R60 ;  /* 0x0000303c17007388 */ /* 0x0001e80000000c00 */
[----:B------:R0:W-:Y:S04]  /*de90*/  STS.128 [R23+0x40], R56 ;  /* 0x0000403817007388 */ /* 0x0001e80000000c00 */
[----:B------:R0:W-:Y:S02]  /*dea0*/  STS.64 [R25], R20 ;  /* 0x0000001419007388 */ /* 0x0001e40000000a00 */
.L_x_180:
[----:B------:R-:W-:Y:S05]  /*deb0*/  BSYNC.RECONVERGENT B1 ;  /* 0x0000000000017941 */ /* 0x000fea0003800200 */
.L_x_179:
        /* <DEDUP_REMOVED lines=35> */
.L_x_182:
        /* <DEDUP_REMOVED lines=9> */
.L_x_183:
[----:B------:R-:W-:Y:S05]  /*e180*/  BSYNC.RECONVERGENT B1 ;  /* 0x0000000000017941 */ /* 0x000fea0003800200 */
.L_x_181:
        /* <DEDUP_REMOVED lines=29> */
.L_x_185:
        /* <DEDUP_REMOVED lines=10> */
.L_x_186:
[----:B------:R-:W-:Y:S05]  /*e400*/  BSYNC.RECONVERGENT B1 ;  /* 0x0000000000017941 */ /* 0x000fea0003800200 */
.L_x_184:
        /* <DEDUP_REMOVED lines=29> */
.L_x_188:
        /* <DEDUP_REMOVED lines=10> */
.L_x_189:
[----:B------:R-:W-:Y:S05]  /*e680*/  BSYNC.RECONVERGENT B1 ;  /* 0x0000000000017941 */ /* 0x000fea0003800200 */
.L_x_187:
        /* <DEDUP_REMOVED lines=29> */
.L_x_191:
        /* <DEDUP_REMOVED lines=10> */
.L_x_192:
[----:B------:R-:W-:Y:S05]  /*e900*/  BSYNC.RECONVERGENT B1 ;  /* 0x0000000000017941 */ /* 0x000fea0003800200 */
.L_x_190:
        /* <DEDUP_REMOVED lines=29> */
.L_x_194:
        /* <DEDUP_REMOVED lines=10> */
.L_x_195:
[----:B------:R-:W-:Y:S05]  /*eb80*/  BSYNC.RECONVERGENT B1 ;  /* 0x0000000000017941 */ /* 0x000fea0003800200 */
.L_x_193:
        /* <DEDUP_REMOVED lines=29> */
.L_x_197:
        /* <DEDUP_REMOVED lines=10> */
.L_x_198:
[----:B------:R-:W-:Y:S05]  /*ee00*/  BSYNC.RECONVERGENT B1 ;  /* 0x0000000000017941 */ /* 0x000fea0003800200 */
.L_x_196:
        /* <DEDUP_REMOVED lines=29> */
.L_x_200:
        /* <DEDUP_REMOVED lines=10> */
.L_x_201:
[----:B------:R-:W-:Y:S05]  /*f080*/  BSYNC.RECONVERGENT B1 ;  /* 0x0000000000017941 */ /* 0x000fea0003800200 */
.L_x_199:
        /* <DEDUP_REMOVED lines=28> */
.L_x_203:
        /* <DEDUP_REMOVED lines=8> */
.L_x_204:
[----:B------:R-:W-:Y:S05]  /*f2d0*/  BSYNC.RECONVERGENT B1 ;  /* 0x0000000000017941 */ /* 0x000fea0003800200 */
.L_x_202:
        /* <DEDUP_REMOVED lines=24> */
.L_x_206:
[----:B------:R-:W-:Y:S01]  /*f460*/  MOV R75, R50 ;  /* 0x00000032004b7202 */ /* 0x000fe20000000f00 */
[----:B------:R-:W-:Y:S01]  /*f470*/  IMAD.MOV.U32 R74, RZ, RZ, R51 ;  /* 0x000000ffff4a7224 */ /* 0x000fe200078e0033 */
[----:B------:R-:W-:-:S07]  /*f480*/  MOV R55, 0xf4a0 ;  /* 0x0000f4a000377802 */ /* 0x000fce0000000f00 */
[----:B------:R-:W-:Y:S05]  /*f490*/  CALL.REL.NOINC `($__internal_1_$__cuda_sm20_rem_s64) ;  /* 0x0000004c00b47944 */ /* 0x000fea0003c00000 */
.L_x_207:
[----:B------:R-:W-:Y:S05]  /*f4a0*/  BSYNC.RECONVERGENT B1 ;  /* 0x0000000000017941 */ /* 0x000fea0003800200 */
.L_x_205:
        /* <DEDUP_REMOVED lines=223> */
.L_x_209:
[----:B------:R-:W-:Y:S05]  /*102a0*/  BSYNC.RECONVERGENT B1 ;  /* 0x0000000000017941 */ /* 0x000fea0003800200 */
.L_x_208:
        /* <DEDUP_REMOVED lines=33> */
[----:B------:R-:W-:Y:S01]  /*104c0*/  IMAD.MOV.U32 R21, RZ, RZ, RZ ;  /* 0x000000ffff157224 */ /* 0x000fe200078e00ff */
[----:B------:R-:W-:Y:S06]  /*104d0*/  BRA `(.L_x_212) ;  /* 0x0000000000247947 */ /* 0x000fec0003800000 */
.L_x_211:
        /* <DEDUP_REMOVED lines=9> */
.L_x_212:
[----:B------:R-:W-:Y:S05]  /*10570*/  BSYNC.RECONVERGENT B1 ;  /* 0x0000000000017941 */ /* 0x000fea0003800200 */
.L_x_210:
        /* <DEDUP_REMOVED lines=14> */
[----:B------:R-:W-:Y:S01]  /*10660*/  IMAD.HI.U32 R9, R25, R9, R24 ;  /* 0x0000000919097227 */ /* 0x000fe200078e0018 */
[----:B------:R-:W-:-:S05]  /*10670*/  MOV R25, RZ ;  /* 0x000000ff00197202 */ /* 0x000fca0000000f00 */
        /* <DEDUP_REMOVED lines=12> */
.L_x_214:
[----:B------:R-:W-:Y:S01]  /*10740*/  IMAD.MOV.U32 R55, RZ, RZ, R9 ;  /* 0x000000ffff377224 */ /* 0x000fe200078e0009 */
[----:B------:R-:W-:Y:S01]  /*10750*/  MOV R74, R20 ;  /* 0x00000014004a7202 */ /* 0x000fe20000000f00 */
[----:B------:R-:W-:Y:S01]  /*10760*/  IMAD.MOV.U32 R69, RZ, RZ, R21 ;  /* 0x000000ffff457224 */ /* 0x000fe200078e0015 */
[----:B------:R-:W-:Y:S02]  /*10770*/  MOV R68, R84 ;  /* 0x0000005400447202 */ /* 0x000fe40000000f00 */
[----:B------:R-:W-:-:S07]  /*10780*/  MOV R54, 0x107a0 ;  /* 0x000107a000367802 */ /* 0x000fce0000000f00 */
[----:B------:R-:W-:Y:S05]  /*10790*/  CALL.REL.NOINC `($__internal_0_$__cuda_sm20_div_s64) ;  /* 0x0000003400a87944 */ /* 0x000fea0003c00000 */
[----:B------:R-:W-:Y:S01]  /*107a0*/  IMAD.MOV R9, RZ, RZ, -R50 ;  /* 0x000000ffff097224 */ /* 0x000fe200078e0a32 */
[----:B------:R-:W-:Y:S01]  /*107b0*/  MOV R24, R50 ;  /* 0x0000003200187202 */ /* 0x000fe20000000f00 */
[----:B------:R-:W-:Y:S02]  /*107c0*/  IMAD.MOV.U32 R25, RZ, RZ, R51 ;  /* 0x000000ffff197224 */ /* 0x000fe400078e0033 */
[----:B------:R-:W-:-:S07]  /*107d0*/  IMAD R84, R84, R9, R20 ;  /* 0x0000000954547224 */ /* 0x000fce00078e0214 */
.L_x_215:
[----:B------:R-:W-:Y:S05]  /*107e0*/  BSYNC.RECONVERGENT B1 ;  /* 0x0000000000017941 */ /* 0x000fea0003800200 */
.L_x_213:
        /* <DEDUP_REMOVED lines=26> */
[----:B------:R-:W-:Y:S01]  /*10990*/  MOV R9, RZ ;  /* 0x000000ff00097202 */ /* 0x000fe20000000f00 */
[----:B------:R-:W-:Y:S06]  /*109a0*/  BRA `(.L_x_218) ;  /* 0x0000000000287947 */ /* 0x000fec0003800000 */
.L_x_217:
        /* <DEDUP_REMOVED lines=10> */
.L_x_218:
[----:B------:R-:W-:Y:S05]  /*10a50*/  BSYNC.RECONVERGENT B1 ;  /* 0x0000000000017941 */ /* 0x000fea0003800200 */
.L_x_216:
        /* <DEDUP_REMOVED lines=8> */
[----:B------:R-:W-:-:S06]  /*10ae0*/  ISETP.NE.U32.AND P3, PT, R82, RZ, PT ;  /* 0x000000ff5200720c */ /* 0x000fcc0003f65070 */
        /* <DEDUP_REMOVED lines=20> */
.L_x_220:
        /* <DEDUP_REMOVED lines=10> */
.L_x_221:
[----:B------:R-:W-:Y:S05]  /*10cd0*/  BSYNC.RECONVERGENT B1 ;  /* 0x0000000000017941 */ /* 0x000fea0003800200 */
.L_x_219:
        /* <DEDUP_REMOVED lines=26> */
[----:B------:R-:W-:Y:S01]  /*10e80*/  IMAD.MOV.U32 R7, RZ, RZ, RZ ;  /* 0x000000ffff077224 */ /* 0x000fe200078e00ff */
[----:B------:R-:W-:Y:S06]  /*10e90*/  BRA `(.L_x_224) ;  /* 0x0000000000287947 */ /* 0x000fec0003800000 */
.L_x_223:
        /* <DEDUP_REMOVED lines=10> */
.L_x_224:
[----:B------:R-:W-:Y:S05]  /*10f40*/  BSYNC.RECONVERGENT B1 ;  /* 0x0000000000017941 */ /* 0x000fea0003800200 */
.L_x_222:
[----:B------:R-:W-:Y:S01]  /*10f50*/  LOP3.LUT R8, R7, R5, RZ, 0xfc, !PT ;  /* 0x0000000507087212 */ /* 0x000fe200078efcff */
[----:B------:R-:W0:Y:S01]  /*10f60*/  I2F.F64 R30, R81 ;  /* 0x00000051001e7312 */ /* 0x000e220000201c00 */
[----:B------:R-:W-:Y:S02]  /*10f70*/  BSSY.RECONVERGENT B1, `(.L_x_225) ;  /* 0x0000025000017945 */ /* 0x000fe40003800200 */
[----:B------:R-:W-:Y:S01]  /*10f80*/  ISETP.NE.U32.AND P1, PT, R8, RZ, PT ;  /* 0x000000ff0800720c */ /* 0x000fe20003f25070 */
[----:B0-----:R-:W-:-:S12]  /*10f90*/  DFMA R30, R108, R30, R110 ;  /* 0x0000001e6c1e722b */ /* 0x001fd8000000006e */
        /* <DEDUP_REMOVED lines=21> */
[----:B------:R-:W-:Y:S01]  /*110f0*/  MOV R7, RZ ;  /* 0x000000ff00077202 */ /* 0x000fe20000000f00 */
[----:B------:R-:W-:Y:S01]  /*11100*/  IMAD.MOV.U32 R6, RZ, RZ, R5 ;  /* 0x000000ffff067224 */ /* 0x000fe200078e0005 */
[----:B------:R-:W-:Y:S06]  /*11110*/  BRA `(.L_x_227) ;  /* 0x0000000000287947 */ /* 0x000fec0003800000 */
.L_x_226:
        /* <DEDUP_REMOVED lines=10> */
.L_x_227:
[----:B------:R-:W-:Y:S05]  /*111c0*/  BSYNC.RECONVERGENT B1 ;  /* 0x0000000000017941 */ /* 0x000fea0003800200 */
.L_x_225:
        /* <DEDUP_REMOVED lines=28> */
.L_x_229:
        /* <DEDUP_REMOVED lines=10> */
.L_x_230:
[----:B------:R-:W-:Y:S05]  /*11430*/  BSYNC.RECONVERGENT B1 ;  /* 0x0000000000017941 */ /* 0x000fea0003800200 */
.L_x_228:
        /* <DEDUP_REMOVED lines=28> */
.L_x_232:
        /* <DEDUP_REMOVED lines=8> */
.L_x_233:
[----:B------:R-:W-:Y:S05]  /*11680*/  BSYNC.RECONVERGENT B1 ;  /* 0x0000000000017941 */ /* 0x000fea0003800200 */
.L_x_231:
        /* <DEDUP_REMOVED lines=24> */
.L_x_235:
[----:B------:R-:W-:Y:S01]  /*11810*/  MOV R75, R50 ;  /* 0x00000032004b7202 */ /* 0x000fe20000000f00 */
[----:B------:R-:W-:Y:S01]  /*11820*/  IMAD.MOV.U32 R74, RZ, RZ, R51 ;  /* 0x000000ffff4a7224 */ /* 0x000fe200078e0033 */
[----:B------:R-:W-:-:S07]  /*11830*/  MOV R55, 0x11850 ;  /* 0x0001185000377802 */ /* 0x000fce0000000f00 */
[----:B------:R-:W-:Y:S05]  /*11840*/  CALL.REL.NOINC `($__internal_1_$__cuda_sm20_rem_s64) ;  /* 0x0000002800c87944 */ /* 0x000fea0003c00000 */
.L_x_236:
[----:B------:R-:W-:Y:S05]  /*11850*/  BSYNC.RECONVERGENT B1 ;  /* 0x0000000000017941 */ /* 0x000fea0003800200 */
.L_x_234:
[----:B------:R-:W0:Y:S02]  /*11860*/  I2F.F64 R74, R51 ;  /* 0x00000033004a7312 */ /* 0x000e240000201c00 */
        /* <DEDUP_REMOVED lines=17> */
[----:B------:R-:W1:Y:S04]  /*11980*/  LDS.128 R16, [R2+0x60] ;  /* 0x0000600002107984 */ /* 0x000e680000000c00 */
[----:B------:R-:W2:Y:S04]  /*11990*/  LDS.128 R32, [R2+0x70] ;  /* 0x0000700002207984 */ /* 0x000ea80000000c00 */
[----:B------:R-:W3:Y:S04]  /*119a0*/  LDS.128 R36, [R2+0x80] ;  /* 0x0000800002247984 */ /* 0x000ee80000000c00 */
[----:B------:R-:W-:Y:S01]  /*119b0*/  LDS.64 R8, [R2+0x378] ;  /* 0x0003780002087984 */ /* 0x000fe20000000a00 */
[----:B0-----:R-:W-:-:S08]  /*119c0*/  DMUL R6, R74, R6 ;  /* 0x000000064a067228 */ /* 0x001fd00000000000 */
[----:B------:R-:W-:Y:S02]  /*119d0*/  DFMA R4, R72, R4, R6 ;  /* 0x000000044804722b */ /* 0x000fe40000000006 */
[----:B------:R-:W-:Y:S06]  /*119e0*/  LDS.64 R6, [R2+0x328] ;  /* 0x0003280002067984 */ /* 0x000fec0000000a00 */
[----:B-1----:R-:W-:-:S08]  /*119f0*/  DFMA R4, R96, R16, R4 ;  /* 0x000000106004722b */ /* 0x002fd00000000004 */
[----:B------:R-:W-:Y:S01]  /*11a00*/  DFMA R4, R98, R18, R4 ;  /* 0x000000126204722b */ /* 0x000fe20000000004 */
[----:B------:R-:W0:Y:S07]  /*11a10*/  LDS.128 R16, [R2+0x90] ;  /* 0x0000900002107984 */ /* 0x000e2e0000000c00 */
[----:B--2---:R-:W-:-:S08]  /*11a20*/  DFMA R4, R28, R32, R4 ;  /* 0x000000201c04722b */ /* 0x004fd00000000004 */
[----:B------:R-:W-:-:S08]  /*11a30*/  DFMA R4, R30, R34, R4 ;  /* 0x000000221e04722b */ /* 0x000fd00000000004 */
[----:B---3--:R-:W-:-:S08]  /*11a40*/  DFMA R4, R24, R36, R4 ;  /* 0x000000241804722b */ /* 0x008fd00000000004 */
[----:B------:R-:W-:-:S08]  /*11a50*/  DFMA R4, R26, R38, R4 ;  /* 0x000000261a04722b */ /* 0x000fd00000000004 */
[----:B0-----:R-:W-:-:S08]  /*11a60*/  DFMA R4, R20, R16, R4 ;  /* 0x000000101404722b */ /* 0x001fd00000000004 */
[----:B------:R-:W-:-:S08]  /*11a70*/  DFMA R4, R22, R18, R4 ;  /* 0x000000121604722b */ /* 0x000fd00000000004 */
[----:B------:R-:W-:-:S08]  /*11a80*/  DADD R4, R4, -R6 ;  /* 0x0000000004047229 */ /* 0x000fd00000000806 */
[----:B------:R-:W-:-:S14]  /*11a90*/  DSETP.GT.AND P1, PT, |R4|, R8, PT ;  /* 0x000000080400722a */ /* 0x000fdc0003f24200 */
[----:B------:R-:W-:Y:S05]  /*11aa0*/  @P1 BRA `(.L_x_6) ;  /* 0x0000000800e01947 */ /* 0x000fea0003800000 */
[----:B------:R-:W0:Y:S04]  /*11ab0*/  LDS.128 R4, [R2+0xa0] ;  /* 0x0000a00002047984 */ /* 0x000e280000000c00 */
[----:B------:R-:W1:Y:S04]  /*11ac0*/  LDS.128 R16, [R2+0xb0] ;  /* 0x0000b00002107984 */ /* 0x000e680000000c00 */
[----:B------:R-:W2:Y:S04]  /*11ad0*/  LDS.128 R32, [R2+0xc0] ;  /* 0x0000c00002207984 */ /* 0x000ea80000000c00 */
[----:B------:R-:W3:Y:S04]  /*11ae0*/  LDS.128 R36, [R2+0xd0] ;  /* 0x0000d00002247984 */ /* 0x000ee80000000c00 */
[----:B------:R-:W4:Y:S01]  /*11af0*/  LDS.128 R40, [R2+0xe0] ;  /* 0x0000e00002287984 */ /* 0x000f220000000c00 */
[----:B0-----:R-:W-:-:S08]  /*11b00*/  DMUL R6, R74, R6 ;  /* 0x000000064a067228 */ /* 0x001fd00000000000 */
[----:B------:R-:W-:-:S08]  /*11b10*/  DFMA R4, R72, R4, R6 ;  /* 0x000000044804722b */ /* 0x000fd00000000006 */
[----:B-1----:R-:W-:-:S08]  /*11b20*/  DFMA R4, R96, R16, R4 ;  /* 0x000000106004722b */ /* 0x002fd00000000004 */
[----:B------:R-:W-:Y:S01]  /*11b30*/  DFMA R4, R98, R18, R4 ;  /* 0x000000126204722b */ /* 0x000fe20000000004 */
[----:B------:R-:W-:Y:S07]  /*11b40*/  LDS.128 R16, [R2+0x380] ;  /* 0x0003800002107984 */ /* 0x000fee0000000c00 */
[----:B--2---:R-:W-:-:S08]  /*11b50*/  DFMA R4, R28, R32, R4 ;  /* 0x000000201c04722b */ /* 0x004fd00000000004 */
[----:B------:R-:W-:Y:S02]  /*11b60*/  DFMA R34, R30, R34, R4 ;  /* 0x000000221e22722b */ /* 0x000fe40000000004 */
[----:B------:R-:W0:Y:S06]  /*11b70*/  LDS.128 R4, [R2+0x330] ;  /* 0x0003300002047984 */ /* 0x000e2c0000000c00 */
[----:B---3--:R-:W-:-:S08]  /*11b80*/  DFMA R34, R24, R36, R34 ;  /* 0x000000241822722b */ /* 0x008fd00000000022 */
[----:B------:R-:W-:-:S08]  /*11b90*/  DFMA R34, R26, R38, R34 ;  /* 0x000000261a22722b */ /* 0x000fd00000000022 */
[----:B----4-:R-:W-:-:S08]  /*11ba0*/  DFMA R34, R20, R40, R34 ;  /* 0x000000281422722b */ /* 0x010fd00000000022 */
[----:B------:R-:W-:-:S08]  /*11bb0*/  DFMA R34, R22, R42, R34 ;  /* 0x0000002a1622722b */ /* 0x000fd00000000022 */
[----:B0-----:R-:W-:-:S08]  /*11bc0*/  DADD R4, R34, -R4 ;  /* 0x0000000022047229 */ /* 0x001fd00000000804 */
[----:B------:R-:W-:-:S14]  /*11bd0*/  DSETP.GT.AND P1, PT, |R4|, R16, PT ;  /* 0x000000100400722a */ /* 0x000fdc0003f24200 */
[----:B------:R-:W-:Y:S05]  /*11be0*/  @P1 BRA `(.L_x_6) ;  /* 0x0000000800901947 */ /* 0x000fea0003800000 */
[----:B------:R-:W0:Y:S04]  /*11bf0*/  LDS.128 R32, [R2+0xf0] ;  /* 0x0000f00002207984 */ /* 0x000e280000000c00 */
[----:B------:R-:W1:Y:S04]  /*11c00*/  LDS.128 R36, [R2+0x100] ;  /* 0x0001000002247984 */ /* 0x000e680000000c00 */
[----:B------:R-:W2:Y:S04]  /*11c10*/  LDS.128 R40, [R2+0x110] ;  /* 0x0001100002287984 */ /* 0x000ea80000000c00 */
[----:B------:R-:W3:Y:S01]  /*11c20*/  LDS.128 R44, [R2+0x120] ;  /* 0x00012000022c7984 */ /* 0x000ee20000000c00 */
[----:B0-----:R-:W-:-:S08]  /*11c30*/  DMUL R34, R74, R34 ;  /* 0x000000224a227228 */ /* 0x001fd00000000000 */
[----:B------:R-:W-:-:S08]  /*11c40*/  DFMA R32, R72, R32, R34 ;  /* 0x000000204820722b */ /* 0x000fd00000000022 */
        /* <DEDUP_REMOVED lines=129> */
[----:B------:R-:W0:Y:S01]  /*12460*/  FLO.U32 R5, UR4 ;  /* 0x0000000400057d00 */ /* 0x000e2200080e0000 */
[----:B------:R-:W1:Y:S02]  /*12470*/  S2R R6, SR_LTMASK ;  /* 0x0000000000067919 */ /* 0x000e640000003900 */
[----:B------:R-:W-:-:S05]  /*12480*/  LEA R9, R0, R7, 0x18 ;  /* 0x0000000700097211 */ /* 0x000fca00078ec0ff */
[----:B------:R-:W2:Y:S01]  /*12490*/  POPC R2, UR4 ;  /* 0x0000000400027d09 */ /* 0x000ea20008000000 */
[----:B0-----:R-:W-:Y:S02]  /*124a0*/  ISETP.EQ.U32.AND P1, PT, R5, R4, PT ;  /* 0x000000040500720c */ /* 0x001fe40003f22070 */
[----:B-1----:R-:W-:-:S05]  /*124b0*/  LOP3.LUT R6, R6, UR4, RZ, 0xc0, !PT ;  /* 0x0000000406067c12 */ /* 0x002fca000f8ec0ff */
[----:B------:R-:W0:Y:S06]  /*124c0*/  POPC R7, R6 ;  /* 0x0000000600077309 */ /* 0x000e2c0000000000 */
[----:B--2---:R-:W1:Y:S04]  /*124d0*/  @P1 ATOMS.ADD R2, [R9], R2 ;  /* 0x000000020902138c */ /* 0x004e680000000000 */
[----:B-1----:R-:W0:Y:S02]  /*124e0*/  SHFL.IDX PT, R4, R2, R5, 0x1f ;  /* 0x00001f0502047589 */ /* 0x002e2400000e0000 */
[----:B0-----:R-:W-:-:S05]  /*124f0*/  IMAD.IADD R4, R4, 0x1, R7 ;  /* 0x0000000104047824 */ /* 0x001fca00078e0207 */
[----:B------:R-:W-:-:S13]  /*12500*/  ISETP.GT.AND P1, PT, R4, 0x7f, PT ;  /* 0x0000007f0400780c */ /* 0x000fda0003f24270 */
[----:B------:R-:W-:Y:S05]  /*12510*/  @P1 BRA `(.L_x_6) ;  /* 0x0000000000441947 */ /* 0x000fea0003800000 */
[----:B------:R-:W-:Y:S01]  /*12520*/  MOV R10, R88 ;  /* 0x00000058000a7202 */ /* 0x000fe20000000f00 */
[C---:B------:R-:W-:Y:S01]  /*12530*/  VIADD R7, R3.reuse, 0x2bc0 ;  /* 0x00002bc003077836 */ /* 0x040fe20000000000 */
[----:B------:R-:W-:Y:S01]  /*12540*/  IADD3 R5, PT, PT, R3, 0x3c0, RZ ;  /* 0x000003c003057810 */ /* 0x000fe20007ffe0ff */
[----:B------:R-:W-:Y:S02]  /*12550*/  UMOV UR4, URZ ;  /* 0x000000ff00047c82 */ /* 0x000fe40008000000 */
        /* <DEDUP_REMOVED lines=13> */
.L_x_6:
[----:B------:R-:W-:Y:S05]  /*12630*/  BSYNC.RECONVERGENT B0 ;  /* 0x0000000000007941 */ /* 0x000fea0003800200 */
.L_x_5:
[----:B------:R-:W-:-:S04]  /*12640*/  LEA R13, P1, R86, R13, 0x3 ;  /* 0x0000000d560d7211 */ /* 0x000fc800078218ff */
[----:B------:R-:W-:Y:S02]  /*12650*/  LEA.HI.X R12, R86, R12, RZ, 0x3, P1 ;  /* 0x0000000c560c7211 */ /* 0x000fe400008f1cff */
[----:B------:R-:W-:-:S04]  /*12660*/  ISETP.GE.U32.AND P1, PT, R13, UR10, PT ;  /* 0x0000000a0d007c0c */ /* 0x000fc8000bf26070 */
[----:B------:R-:W-:-:S13]  /*12670*/  ISETP.GE.AND.EX P1, PT, R12, UR11, PT, P1 ;  /* 0x0000000b0c007c0c */ /* 0x000fda000bf26310 */
[----:B------:R-:W-:Y:S05]  /*12680*/  @!P1 BRA `(.L_x_237) ;  /* 0xfffffedc00889947 */ /* 0x000fea000383ffff */
.L_x_4:
[----:B------:R-:W-:Y:S05]  /*12690*/  WARPSYNC.ALL ;  /* 0x0000000000007948 */ /* 0x000fea0003800000 */
[----:B------:R-:W3:Y:S01]  /*126a0*/  S2R R0, SR_CgaCtaId ;  /* 0x0000000000007919 */ /* 0x000ee20000008800 */
[----:B------:R-:W-:Y:S01]  /*126b0*/  MOV R87, 0x400 ;  /* 0x0000040000577802 */ /* 0x000fe20000000f00 */
[----:B------:R-:W-:Y:S03]  /*126c0*/  BAR.SYNC.DEFER_BLOCKING 0x0 ;  /* 0x0000000000007b1d */ /* 0x000fe60000010000 */
[----:B---3--:R-:W-:-:S06]  /*126d0*/  LEA R88, R0, R87, 0x18 ;  /* 0x0000005700587211 */ /* 0x008fcc00078ec0ff */
[----:B------:R-:W3:Y:S02]  /*126e0*/  LDS R88, [R88+0x2fc0] ;  /* 0x002fc00058587984 */ /* 0x000ee40000000800 */
[----:B---3--:R-:W-:-:S13]  /*126f0*/  ISETP.LT.OR P0, PT, R88, 0x1, !P0 ;  /* 0x000000015800780c */ /* 0x008fda0004701670 */
[----:B------:R-:W-:Y:S05]  /*12700*/  @P0 EXIT ;  /* 0x000000000000094d */ /* 0x000fea0003800000 */
[----:B012---:R-:W0:Y:S01]  /*12710*/  S2R R5, SR_LANEID ;  /* 0x0000000000057919 */ /* 0x007e220000000000 */
[----:B------:R-:W-:Y:S01]  /*12720*/  VOTEU.ANY UR4, UPT, PT ;  /* 0x0000000000047886 */ /* 0x000fe200038e0100 */
[----:B------:R-:W1:Y:S01]  /*12730*/  LDC.64 R2, c[0x0][0x3b0] ;  /* 0x0000ec00ff027b82 */ /* 0x000e620000000a00 */
[----:B------:R-:W0:Y:S01]  /*12740*/  FLO.U32 R4, UR4 ;  /* 0x0000000400047d00 */ /* 0x000e2200080e0000 */
[----:B------:R-:W-:Y:S01]  /*12750*/  UPOPC UR5, UR4 ;  /* 0x00000004000572bf */ /* 0x000fe20008000000 */
[----:B0-----:R-:W-:-:S05]  /*12760*/  ISETP.EQ.U32.AND P0, PT, R4, R5, PT ;  /* 0x000000050400720c */ /* 0x001fca0003f02070 */
[----:B------:R-:W-:-:S08]  /*12770*/  IMAD R5, R88, UR5, RZ ;  /* 0x0000000558057c24 */ /* 0x000fd0000f8e02ff */
[----:B-1----:R-:W2:Y:S01]  /*12780*/  @P0 ATOMG.E.ADD.STRONG.GPU PT, R3, desc[UR6][R2.64], R5 ;  /* 0x80000005020309a8 */ /* 0x002ea200081ef106 */
[----:B------:R-:W0:Y:S02]  /*12790*/  S2R R6, SR_LTMASK ;  /* 0x0000000000067919 */ /* 0x000e240000003900 */
[----:B0-----:R-:W-:-:S04]  /*127a0*/  LOP3.LUT R6, R6, UR4, RZ, 0xc0, !PT ;  /* 0x0000000406067c12 */ /* 0x001fc8000f8ec0ff */
[----:B------:R-:W0:Y:S01]  /*127b0*/  POPC R86, R6 ;  /* 0x0000000600567309 */ /* 0x000e220000000000 */
[----:B--2---:R-:W0:Y:S02]  /*127c0*/  SHFL.IDX PT, R7, R3, R4, 0x1f ;  /* 0x00001f0403077589 */ /* 0x004e2400000e0000 */
[----:B0-----:R-:W-:-:S05]  /*127d0*/  IMAD R86, R88, R86, R7 ;  /* 0x0000005658567224 */ /* 0x001fca00078e0207 */
[C---:B------:R-:W-:Y:S02]  /*127e0*/  ISETP.GT.AND P0, PT, R86.reuse, 0x4e1f, PT ;  /* 0x00004e1f5600780c */ /* 0x040fe40003f04270 */
[----:B------:R-:W-:-:S04]  /*127f0*/  IADD3 R7, PT, PT, -R86, RZ, RZ ;  /* 0x000000ff56077210 */ /* 0x000fc80007ffe1ff */
[----:B------:R-:W-:-:S07]  /*12800*/  VIADDMNMX R88, R7, 0x4e20, R88, PT ;  /* 0x00004e2007587846 */ /* 0x000fce0003800158 */
[----:B------:R-:W-:Y:S05]  /*12810*/  @P0 EXIT ;  /* 0x000000000000094d */ /* 0x000fea0003800000 */
[----:B------:R-:W-:Y:S01]  /*12820*/  ISETP.NE.AND P0, PT, R88, 0x1, PT ;  /* 0x000000015800780c */ /* 0x000fe20003f05270 */
[----:B------:R-:W-:Y:S01]  /*12830*/  BSSY.RECONVERGENT B0, `(.L_x_238) ;  /* 0x000013e000007945 */ /* 0x000fe20003800200 */
[----:B------:R-:W-:-:S11]  /*12840*/  IMAD.MOV.U32 R89, RZ, RZ, RZ ;  /* 0x000000ffff597224 */ /* 0x000fd600078e00ff */
[----:B------:R-:W-:Y:S05]  /*12850*/  @!P0 BRA `(.L_x_239) ;  /* 0x0000001000ec8947 */ /* 0x000fea0003800000 */
[----:B------:R-:W-:Y:S01]  /*12860*/  LOP3.LUT R89, R88, 0x7ffffffe, RZ, 0xc0, !PT ;  /* 0x7ffffffe58597812 */ /* 0x000fe200078ec0ff */
[----:B------:R-:W0:Y:S01]  /*12870*/  LDC.64 R2, c[0x0][0x3a0] ;  /* 0x0000e800ff027b82 */ /* 0x000e220000000a00 */
[C---:B------:R-:W-:Y:S01]  /*12880*/  VIADD R5, R87.reuse, 0x2bc0 ;  /* 0x00002bc057057836 */ /* 0x040fe20000000000 */
[----:B------:R-:W-:Y:S01]  /*12890*/  IADD3 R7, PT, PT, R87, 0x3c0, RZ ;  /* 0x000003c057077810 */ /* 0x000fe20007ffe0ff */
[----:B------:R-:W-:Y:S01]  /*128a0*/  BSSY.RELIABLE B1, `(.L_x_240) ;  /* 0x000010b000017945 */ /* 0x000fe20003800100 */
[----:B------:R-:W-:Y:S01]  /*128b0*/  IADD3 R94, PT, PT, -R89, RZ, RZ ;  /* 0x000000ff595e7210 */ /* 0x000fe20007ffe1ff */
[----:B------:R-:W-:Y:S01]  /*128c0*/  IMAD R93, R86, 0xa, RZ ;  /* 0x0000000a565d7824 */ /* 0x000fe200078e02ff */
[----:B------:R-:W-:Y:S01]  /*128d0*/  LEA R7, R0, R7, 0x18 ;  /* 0x0000000700077211 */ /* 0x000fe200078ec0ff */
[----:B------:R-:W-:Y:S01]  /*128e0*/  IMAD.MOV.U32 R91, RZ, RZ, R86 ;  /* 0x000000ffff5b7224 */ /* 0x000fe200078e0056 */
[----:B------:R-:W1:Y:S01]  /*128f0*/  LDC.64 R84, c[0x0][0x3a8] ;  /* 0x0000ea00ff547b82 */ /* 0x000e620000000a00 */
[----:B------:R-:W-:-:S02]  /*12900*/  ISETP.GE.AND P0, PT, R94, RZ, PT ;  /* 0x000000ff5e00720c */ /* 0x000fc40003f06270 */
[----:B------:R-:W-:Y:S01]  /*12910*/  LEA R5, R0, R5, 0x18 ;  /* 0x0000000500057211 */ /* 0x000fe200078ec0ff */
[----:B------:R-:W-:-:S03]  /*12920*/  VIADD R92, R7, 0x50 ;  /* 0x00000050075c7836 */ /* 0x000fc60000000000 */
[----:B------:R-:W-:-:S07]  /*12930*/  IADD3 R90, PT, PT, R5, 0x8, RZ ;  /* 0x00000008055a7810 */ /* 0x000fce0007ffe0ff */
[----:B------:R-:W-:Y:S05]  /*12940*/  @P0 BRA `(.L_x_241) ;  /* 0x0000001000000947 */ /* 0x000fea0003800000 */
[----:B------:R-:W-:Y:S01]  /*12950*/  IADD3 R4, PT, PT, -R94, RZ, RZ ;  /* 0x000000ff5e047210 */ /* 0x000fe20007ffe1ff */
[----:B------:R-:W-:Y:S01]  /*12960*/  BSSY.RECONVERGENT B2, `(.L_x_242) ;  /* 0x00000a4000027945 */ /* 0x000fe20003800200 */
[----:B------:R-:W-:Y:S02]  /*12970*/  PLOP3.LUT P0, PT, PT, PT, PT, 0x80, 0x8 ;  /* 0x000000000008781c */ /* 0x000fe40003f0f070 */
[----:B------:R-:W-:-:S13]  /*12980*/  ISETP.GT.AND P1, PT, R4, 0x6, PT ;  /* 0x000000060400780c */ /* 0x000fda0003f24270 */
[----:B------:R-:W-:Y:S05]  /*12990*/  @!P1 BRA `(.L_x_243) ;  /* 0x0000000800809947 */ /* 0x000fea0003800000 */
[----:B------:R-:W2:Y:S01]  /*129a0*/  LDC.64 R98, c[0x0][0x3a0] ;  /* 0x0000e800ff627b82 */ /* 0x000ea20000000a00 */
[----:B------:R-:W-:-:S07]  /*129b0*/  PLOP3.LUT P0, PT, PT, PT, PT, 0x8, 0x80 ;  /* 0x000000000080781c */ /* 0x000fce0003f0e170 */
[----:B------:R-:W3:Y:S06]  /*129c0*/  LDC.64 R96, c[0x0][0x3a8] ;  /* 0x0000ea00ff607b82 */ /* 0x000eec0000000a00 */
.L_x_244:
[----:B---3--:R-:W4:Y:S01]  /*129d0*/  LDS.64 R20, [R90+-0x8] ;  /* 0xfffff8005a147984 */ /* 0x008f220000000a00 */
[----:B---3--:R-:W-:Y:S01]  /*129e0*/  IMAD.WIDE R68, R91, 0x8, R96 ;  /* 0x000000085b447825 */ /* 0x008fe200078e0260 */
[C---:B------:R-:W-:Y:S02]  /*129f0*/  IADD3 R105, PT, PT, R93.reuse, 0x28, RZ ;  /* 0x000000285d697810 */ /* 0x040fe40007ffe0ff */
[----:B------:R-:W3:Y:S01]  /*12a00*/  LDS.128 R16, [R92+-0x50] ;  /* 0xffffb0005c107984 */ /* 0x000ee20000000c00 */
[----:B--2---:R-:W-:-:S03]  /*12a10*/  IMAD.WIDE R100, R93, 0x8, R98 ;  /* 0x000000085d647825 */ /* 0x004fc600078e0262 */
[----:B------:R-:W2:Y:S01]  /*12a20*/  LDS.128 R8, [R92+-0x40] ;  /* 0xffffc0005c087984 */ /* 0x000ea20000000c00 */
[C---:B------:R-:W-:Y:S02]  /*12a30*/  VIADD R103, R91.reuse, 0x2 ;  /* 0x000000025b677836 */ /* 0x040fe40000000000 */
[----:B------:R-:W-:Y:S01]  /*12a40*/  VIADD R107, R91, 0x4 ;  /* 0x000000045b6b7836 */ /* 0x000fe20000000000 */
[----:B------:R-:W5:Y:S01]  /*12a50*/  LDS.128 R4, [R92+-0x30] ;  /* 0xffffd0005c047984 */ /* 0x000f620000000c00 */
[----:B------:R-:W-:-:S03]  /*12a60*/  IMAD.WIDE R102, R103, 0x8, R96 ;  /* 0x0000000867667825 */ /* 0x000fc600078e0260 */
[----:B------:R-:W0:Y:S01]  /*12a70*/  LDS.128 R64, [R92+-0x20] ;  /* 0xffffe0005c407984 */ /* 0x000e220000000c00 */
[----:B------:R-:W-:-:S03]  /*12a80*/  IMAD.WIDE R106, R107, 0x8, R96 ;  /* 0x000000086b6a7825 */ /* 0x000fc600078e0260 */
[----:B------:R-:W1:Y:S01]  /*12a90*/  LDS.128 R56, [R92+-0x10] ;  /* 0xfffff0005c387984 */ /* 0x000e620000000c00 */
[----:B------:R-:W-:-:S03]  /*12aa0*/  IMAD.WIDE R104, R105, 0x8, R98 ;  /* 0x0000000869687825 */ /* 0x000fc600078e0262 */
[----:B------:R-:W1:Y:S01]  /*12ab0*/  LDS.64 R70, [R90] ;  /* 0x000000005a467984 */ /* 0x000e620000000a00 */
[----:B------:R-:W-:-:S03]  /*12ac0*/  VIADD R94, R94, 0x8 ;  /* 0x000000085e5e7836 */ /* 0x000fc60000000000 */
[----:B------:R-:W1:Y:S02]  /*12ad0*/  LDS.128 R60, [R92] ;  /* 0x000000005c3c7984 */ /* 0x000e640000000c00 */
[----:B------:R-:W-:Y:S02]  /*12ae0*/  ISETP.GE.AND P1, PT, R94, -0x6, PT ;  /* 0xfffffffa5e00780c */ /* 0x000fe40003f26270 */
[----:B------:R-:W1:Y:S04]  /*12af0*/  LDS.128 R52, [R92+0x10] ;  /* 0x000010005c347984 */ /* 0x000e680000000c00 */
[----:B------:R-:W1:Y:S04]  /*12b00*/  LDS.128 R48, [R92+0x20] ;  /* 0x000020005c307984 */ /* 0x000e680000000c00 */
[----:B------:R-:W1:Y:S04]  /*12b10*/  LDS.128 R36, [R92+0x30] ;  /* 0x000030005c247984 */ /* 0x000e680000000c00 */
[----:B------:R-:W1:Y:S04]  /*12b20*/  LDS.128 R40, [R92+0x40] ;  /* 0x000040005c287984 */ /* 0x000e680000000c00 */
[----:B------:R-:W1:Y:S04]  /*12b30*/  LDS.64 R78, [R90+0x8] ;  /* 0x000008005a4e7984 */ /* 0x000e680000000a00 */
[----:B------:R-:W1:Y:S04]  /*12b40*/  LDS.128 R44, [R92+0x50] ;  /* 0x000050005c2c7984 */ /* 0x000e680000000c00 */
[----:B----4-:R-:W-:Y:S04]  /*12b50*/  STG.E.64 desc[UR6][R68.64], R20 ;  /* 0x0000001444007986 */ /* 0x010fe8000c101b06 */
[----:B------:R-:W4:Y:S04]  /*12b60*/  LDS.128 R28, [R92+0x60] ;  /* 0x000060005c1c7984 */ /* 0x000f280000000c00 */
[----:B------:R-:W4:Y:S04]  /*12b70*/  LDS.128 R32, [R92+0x70] ;  /* 0x000070005c207984 */ /* 0x000f280000000c00 */
[----:B------:R-:W4:Y:S04]  /*12b80*/  LDS.128 R24, [R92+0x80] ;  /* 0x000080005c187984 */ /* 0x000f280000000c00 */
[----:B------:R-:W4:Y:S04]  /*12b90*/  LDS.128 R12, [R92+0x90] ;  /* 0x000090005c0c7984 */ /* 0x000f280000000c00 */
[----:B---3--:R-:W-:Y:S04]  /*12ba0*/  STG.E.64 desc[UR6][R100.64], R16 ;  /* 0x0000001064007986 */ /* 0x008fe8000c101b06 */
[----:B------:R-:W-:Y:S04]  /*12bb0*/  STG.E.64 desc[UR6][R100.64+0x8], R18 ;  /* 0x0000081264007986 */ /* 0x000fe8000c101b06 */
[----:B------:R-:W3:Y:S04]  /*12bc0*/  LDS.64 R76, [R90+0x10] ;  /* 0x000010005a4c7984 */ /* 0x000ee80000000a00 */
[----:B--2---:R-:W-:Y:S04]  /*12bd0*/  STG.E.64 desc[UR6][R100.64+0x10], R8 ;  /* 0x0000100864007986 */ /* 0x004fe8000c101b06 */
[----:B------:R-:W-:Y:S04]  /*12be0*/  STG.E.64 desc[UR6][R100.64+0x18], R10 ;  /* 0x0000180a64007986 */ /* 0x000fe8000c101b06 */
[----:B-----5:R-:W-:Y:S04]  /*12bf0*/  STG.E.64 desc[UR6][R100.64+0x20], R4 ;  /* 0x0000200464007986 */ /* 0x020fe8000c101b06 */
[----:B------:R-:W-:Y:S04]  /*12c00*/  STG.E.64 desc[UR6][R100.64+0x28], R6 ;  /* 0x0000280664007986 */ /* 0x000fe8000c101b06 */
[----:B------:R-:W2:Y:S04]  /*12c10*/  LDS.128 R20, [R92+0xa0] ;  /* 0x0000a0005c147984 */ /* 0x000ea80000000c00 */
[----:B0-----:R-:W-:Y:S04]  /*12c20*/  STG.E.64 desc[UR6][R100.64+0x30], R64 ;  /* 0x0000304064007986 */ /* 0x001fe8000c101b06 */
[----:B------:R-:W-:Y:S04]  /*12c30*/  STG.E.64 desc[UR6][R100.64+0x38], R66 ;  /* 0x0000384264007986 */ /* 0x000fe8000c101b06 */
[----:B-1----:R0:W-:Y:S04]  /*12c40*/  STG.E.64 desc[UR6][R100.64+0x40], R56 ;  /* 0x0000403864007986 */ /* 0x0021e8000c101b06 */
[----:B------:R-:W1:Y:S04]  /*12c50*/  LDS.128 R16, [R92+0xb0] ;  /* 0x0000b0005c107984 */ /* 0x000e680000000c00 */
[----:B------:R-:W-:Y:S04]  /*12c60*/  STG.E.64 desc[UR6][R100.64+0x48], R58 ;  /* 0x0000483a64007986 */ /* 0x000fe8000c101b06 */
[----:B------:R5:W-:Y:S01]  /*12c70*/  STG.E.64 desc[UR6][R68.64+0x8], R70 ;  /* 0x0000084644007986 */ /* 0x000be2000c101b06 */
[----:B0-----:R-:W-:-:S03]  /*12c80*/  IADD3 R57, PT, PT, R93, 0x14, RZ ;  /* 0x000000145d397810 */ /* 0x001fc60007ffe0ff */
[----:B------:R-:W0:Y:S04]  /*12c90*/  LDS.128 R8, [R92+0xc0] ;  /* 0x0000c0005c087984 */ /* 0x000e280000000c00 */
[----:B------:R-:W0:Y:S04]  /*12ca0*/  LDS.128 R4, [R92+0xd0] ;  /* 0x0000d0005c047984 */ /* 0x000e280000000c00 */
[----:B------:R-:W0:Y:S01]  /*12cb0*/  LDS.128 R64, [R92+0xe0] ;  /* 0x0000e0005c407984 */ /* 0x000e220000000c00 */
[----:B-----5:R-:W-:-:S03]  /*12cc0*/  IMAD.WIDE R68, R57, 0x8, R98 ;  /* 0x0000000839447825 */ /* 0x020fc600078e0262 */
[----:B------:R-:W5:Y:S04]  /*12cd0*/  LDS.64 R70, [R90+0x18] ;  /* 0x000018005a467984 */ /* 0x000f680000000a00 */
[----:B------:R-:W-:Y:S04]  /*12ce0*/  STG.E.64 desc[UR6][R100.64+0x50], R60 ;  /* 0x0000503c64007986 */ /* 0x000fe8000c101b06 */
[----:B------:R-:W-:Y:S04]  /*12cf0*/  STG.E.64 desc[UR6][R100.64+0x58], R62 ;  /* 0x0000583e64007986 */ /* 0x000fe8000c101b06 */
[----:B------:R-:W5:Y:S04]  /*12d00*/  LDS.128 R60, [R92+0x110] ;  /* 0x000110005c3c7984 */ /* 0x000f680000000c00 */
[----:B------:R-:W-:Y:S04]  /*12d10*/  STG.E.64 desc[UR6][R100.64+0x60], R52 ;  /* 0x0000603464007986 */ /* 0x000fe8000c101b06 */
[----:B------:R-:W-:Y:S04]  /*12d20*/  STG.E.64 desc[UR6][R100.64+0x68], R54 ;  /* 0x0000683664007986 */ /* 0x000fe8000c101b06 */
[----:B------:R-:W5:Y:S04]  /*12d30*/  LDS.128 R52, [R92+0x130] ;  /* 0x000130005c347984 */ /* 0x000f680000000c00 */
[----:B------:R-:W-:Y:S04]  /*12d40*/  STG.E.64 desc[UR6][R100.64+0x70], R48 ;  /* 0x0000703064007986 */ /* 0x000fe8000c101b06 */
[----:B------:R-:W-:Y:S04]  /*12d50*/  STG.E.64 desc[UR6][R100.64+0x78], R50 ;  /* 0x0000783264007986 */ /* 0x000fe8000c101b06 */
[----:B------:R-:W-:Y:S04]  /*12d60*/  STG.E.64 desc[UR6][R100.64+0x80], R36 ;  /* 0x0000802464007986 */ /* 0x000fe8000c101b06 */
[----:B------:R-:W-:Y:S04]  /*12d70*/  STG.E.64 desc[UR6][R100.64+0x88], R38 ;  /* 0x0000882664007986 */ /* 0x000fe8000c101b06 */
[----:B------:R-:W-:Y:S04]  /*12d80*/  STG.E.64 desc[UR6][R100.64+0x90], R40 ;  /* 0x0000902864007986 */ /* 0x000fe8000c101b06 */
[----:B------:R-:W-:Y:S04]  /*12d90*/  STG.E.64 desc[UR6][R100.64+0x98], R42 ;  /* 0x0000982a64007986 */ /* 0x000fe8000c101b06 */
[----:B------:R-:W-:Y:S04]  /*12da0*/  STG.E.64 desc[UR6][R102.64], R78 ;  /* 0x0000004e66007986 */ /* 0x000fe8000c101b06 */
[----:B------:R-:W5:Y:S04]  /*12db0*/  LDS.128 R80, [R92+0xf0] ;  /* 0x0000f0005c507984 */ /* 0x000f680000000c00 */
[----:B------:R-:W5:Y:S04]  /*12dc0*/  LDS.128 R72, [R92+0x100] ;  /* 0x000100005c487984 */ /* 0x000f680000000c00 */
[----:B------:R-:W5:Y:S04]  /*12dd0*/  LDS.128 R56, [R92+0x120] ;  /* 0x000120005c387984 */ /* 0x000f680000000c00 */
[----:B------:R-:W-:Y:S04]  /*12de0*/  STG.E.64 desc[UR6][R68.64], R44 ;  /* 0x0000002c44007986 */ /* 0x000fe8000c101b06 */
[----:B------:R-:W-:Y:S04]  /*12df0*/  STG.E.64 desc[UR6][R68.64+0x8], R46 ;  /* 0x0000082e44007986 */ /* 0x000fe8000c101b06 */
[----:B----4-:R-:W-:Y:S04]  /*12e00*/  STG.E.64 desc[UR6][R68.64+0x10], R28 ;  /* 0x0000101c44007986 */ /* 0x010fe8000c101b06 */
[----:B------:R-:W-:Y:S04]  /*12e10*/  STG.E.64 desc[UR6][R68.64+0x18], R30 ;  /* 0x0000181e44007986 */ /* 0x000fe8000c101b06 */
[----:B------:R-:W-:Y:S04]  /*12e20*/  STG.E.64 desc[UR6][R68.64+0x20], R32 ;  /* 0x0000202044007986 */ /* 0x000fe8000c101b06 */
[----:B------:R-:W-:Y:S04]  /*12e30*/  STG.E.64 desc[UR6][R68.64+0x28], R34 ;  /* 0x0000282244007986 */ /* 0x000fe8000c101b06 */
[----:B------:R-:W-:Y:S04]  /*12e40*/  STG.E.64 desc[UR6][R68.64+0x30], R24 ;  /* 0x0000301844007986 */ /* 0x000fe8000c101b06 */
[----:B------:R-:W-:Y:S04]  /*12e50*/  STG.E.64 desc[UR6][R68.64+0x38], R26 ;  /* 0x0000381a44007986 */ /* 0x000fe8000c101b06 */
[----:B------:R-:W-:Y:S04]  /*12e60*/  STG.E.64 desc[UR6][R68.64+0x40], R12 ;  /* 0x0000400c44007986 */ /* 0x000fe8000c101b06 */
[----:B------:R-:W-:Y:S04]  /*12e70*/  STG.E.64 desc[UR6][R68.64+0x48], R14 ;  /* 0x0000480e44007986 */ /* 0x000fe8000c101b06 */
[----:B------:R-:W4:Y:S04]  /*12e80*/  LDS.64 R100, [R90+0x20] ;  /* 0x000020005a647984 */ /* 0x000f280000000a00 */
[----:B---3--:R-:W-:Y:S04]  /*12e90*/  STG.E.64 desc[UR6][R102.64+0x8], R76 ;  /* 0x0000084c66007986 */ /* 0x008fe8000c101b06 */
[----:B------:R-:W3:Y:S04]  /*12ea0*/  LDS.128 R48, [R92+0x140] ;  /* 0x000140005c307984 */ /* 0x000ee80000000c00 */
[----:B------:R-:W3:Y:S04]  /*12eb0*/  LDS.128 R44, [R92+0x150] ;  /* 0x000150005c2c7984 */ /* 0x000ee80000000c00 */
[----:B------:R-:W3:Y:S04]  /*12ec0*/  LDS.128 R12, [R92+0x160] ;  /* 0x000160005c0c7984 */ /* 0x000ee80000000c00 */
[----:B------:R-:W3:Y:S04]  /*12ed0*/  LDS.128 R40, [R92+0x170] ;  /* 0x000170005c287984 */ /* 0x000ee80000000c00 */
[----:B------:R-:W3:Y:S04]  /*12ee0*/  LDS.128 R36, [R92+0x180] ;  /* 0x000180005c247984 */ /* 0x000ee80000000c00 */
[----:B--2---:R-:W-:Y:S04]  /*12ef0*/  STG.E.64 desc[UR6][R68.64+0x50], R20 ;  /* 0x0000501444007986 */ /* 0x004fe8000c101b06 */
[----:B------:R-:W-:Y:S04]  /*12f00*/  STG.E.64 desc[UR6][R68.64+0x58], R22 ;  /* 0x0000581644007986 */ /* 0x000fe8000c101b06 */
[----:B-1----:R-:W-:Y:S04]  /*12f10*/  STG.E.64 desc[UR6][R68.64+0x60], R16 ;  /* 0x0000601044007986 */ /* 0x002fe8000c101b06 */
[----:B------:R-:W-:Y:S04]  /*12f20*/  STG.E.64 desc[UR6][R68.64+0x68], R18 ;  /* 0x0000681244007986 */ /* 0x000fe8000c101b06 */
[----:B------:R-:W1:Y:S04]  /*12f30*/  LDS.64 R102, [R90+0x28] ;  /* 0x000028005a667984 */ /* 0x000e680000000a00 */
[----:B0-----:R-:W-:Y:S04]  /*12f40*/  STG.E.64 desc[UR6][R68.64+0x70], R8 ;  /* 0x0000700844007986 */ /* 0x001fe8000c101b06 */
[----:B------:R-:W-:Y:S04]  /*12f50*/  STG.E.64 desc[UR6][R68.64+0x78], R10 ;  /* 0x0000780a44007986 */ /* 0x000fe8000c101b06 */
[----:B------:R-:W-:Y:S04]  /*12f60*/  STG.E.64 desc[UR6][R68.64+0x80], R4 ;  /* 0x0000800444007986 */ /* 0x000fe8000c101b06 */
[----:B------:R-:W-:Y:S04]  /*12f70*/  STG.E.64 desc[UR6][R68.64+0x88], R6 ;  /* 0x0000880644007986 */ /* 0x000fe8000c101b06 */
[----:B------:R-:W-:Y:S04]  /*12f80*/  STG.E.64 desc[UR6][R68.64+0x90], R64 ;  /* 0x0000904044007986 */ /* 0x000fe8000c101b06 */
[----:B------:R-:W0:Y:S04]  /*12f90*/  LDS.128 R32, [R92+0x190] ;  /* 0x000190005c207984 */ /* 0x000e280000000c00 */
[----:B------:R-:W2:Y:S04]  /*12fa0*/  LDS.128 R28, [R92+0x1a0] ;  /* 0x0001a0005c1c7984 */ /* 0x000ea80000000c00 */
[----:B------:R-:W-:Y:S04]  /*12fb0*/  STG.E.64 desc[UR6][R68.64+0x98], R66 ;  /* 0x0000984244007986 */ /* 0x000fe8000c101b06 */
[----:B------:R-:W2:Y:S04]  /*12fc0*/  LDS.128 R24, [R92+0x1b0] ;  /* 0x0001b0005c187984 */ /* 0x000ea80000000c00 */
[----:B------:R-:W2:Y:S04]  /*12fd0*/  LDS.128 R20, [R92+0x1c0] ;  /* 0x0001c0005c147984 */ /* 0x000ea80000000c00 */
[----:B------:R-:W2:Y:S04]  /*12fe0*/  LDS.128 R16, [R92+0x1d0] ;  /* 0x0001d0005c107984 */ /* 0x000ea80000000c00 */
[----:B-----5:R-:W-:Y:S04]  /*12ff0*/  STG.E.64 desc[UR6][R106.64], R70 ;  /* 0x000000466a007986 */ /* 0x020fe8000c101b06 */
[----:B------:R5:W2:Y:S04]  /*13000*/  LDS.64 R108, [R90+0x30] ;  /* 0x000030005a6c7984 */ /* 0x000aa80000000a00 */
[----:B------:R-:W2:Y:S04]  /*13010*/  LDS.128 R8, [R92+0x1e0] ;  /* 0x0001e0005c087984 */ /* 0x000ea80000000c00 */
[----:B------:R-:W2:Y:S01]  /*13020*/  LDS.128 R4, [R92+0x1f0] ;  /* 0x0001f0005c047984 */ /* 0x000ea20000000c00 */
[----:B-----5:R-:W-:-:S03]  /*13030*/  IADD3 R90, PT, PT, R90, 0x40, RZ ;  /* 0x000000405a5a7810 */ /* 0x020fc60007ffe0ff */
[----:B------:R-:W5:Y:S04]  /*13040*/  LDS.128 R64, [R92+0x200] ;  /* 0x000200005c407984 */ /* 0x000f680000000c00 */
[----:B------:R-:W5:Y:S04]  /*13050*/  LDS.128 R68, [R92+0x210] ;  /* 0x000210005c447984 */ /* 0x000f680000000c00 */
[----:B------:R4:W5:Y:S04]  /*13060*/  LDS.128 R76, [R92+0x220] ;  /* 0x000220005c4c7984 */ /* 0x0009680000000c00 */
[----:B------:R3:W-:Y:S04]  /*13070*/  STG.E.64 desc[UR6][R104.64+0x20], R60 ;  /* 0x0000203c68007986 */ /* 0x0007e8000c101b06 */
[----:B------:R1:W-:Y:S01]  /*13080*/  STG.E.64 desc[UR6][R104.64+0x28], R62 ;  /* 0x0000283e68007986 */ /* 0x0003e2000c101b06 */
[----:B----4-:R-:W-:-:S03]  /*13090*/  VIADD R92, R92, 0x280 ;  /* 0x000002805c5c7836 */ /* 0x010fc60000000000 */
[----:B------:R4:W-:Y:S04]  /*130a0*/  STG.E.64 desc[UR6][R104.64+0x40], R52 ;  /* 0x0000403468007986 */ /* 0x0009e8000c101b06 */
[----:B------:R0:W-:Y:S01]  /*130b0*/  STG.E.64 desc[UR6][R104.64+0x48], R54 ;  /* 0x0000483668007986 */ /* 0x0001e2000c101b06 */
[C---:B---3--:R-:W-:Y:S01]  /*130c0*/  VIADD R61, R91.reuse, 0x6 ;  /* 0x000000065b3d7836 */ /* 0x048fe20000000000 */
[----:B------:R-:W-:Y:S02]  /*130d0*/  IADD3 R91, PT, PT, R91, 0x8, RZ ;  /* 0x000000085b5b7810 */ /* 0x000fe40007ffe0ff */
[----:B------:R3:W-:Y:S01]  /*130e0*/  STG.E.64 desc[UR6][R104.64], R80 ;  /* 0x0000005068007986 */ /* 0x0007e2000c101b06 */
[C---:B-1----:R-:W-:Y:S01]  /*130f0*/  IADD3 R63, PT, PT, R93.reuse, 0x3c, RZ ;  /* 0x0000003c5d3f7810 */ /* 0x042fe20007ffe0ff */
[----:B------:R-:W-:-:S02]  /*13100*/  VIADD R93, R93, 0x50 ;  /* 0x000000505d5d7836 */ /* 0x000fc40000000000 */
[----:B------:R3:W-:Y:S01]  /*13110*/  STG.E.64 desc[UR6][R104.64+0x8], R82 ;  /* 0x0000085268007986 */ /* 0x0007e2000c101b06 */
[----:B----4-:R-:W-:-:S03]  /*13120*/  IMAD.WIDE R52, R61, 0x8, R96 ;  /* 0x000000083d347825 */ /* 0x010fc600078e0260 */
[----:B------:R3:W-:Y:S01]  /*13130*/  STG.E.64 desc[UR6][R104.64+0x10], R72 ;  /* 0x0000104868007986 */ /* 0x0007e2000c101b06 */
[----:B0-----:R-:W-:-:S03]  /*13140*/  IMAD.WIDE R54, R63, 0x8, R98 ;  /* 0x000000083f367825 */ /* 0x001fc600078e0262 */
[----:B------:R3:W-:Y:S04]  /*13150*/  STG.E.64 desc[UR6][R104.64+0x18], R74 ;  /* 0x0000184a68007986 */ /* 0x0007e8000c101b06 */
        /* <DEDUP_REMOVED lines=16> */
[----:B--2---:R3:W-:Y:S04]  /*13260*/  STG.E.64 desc[UR6][R54.64+0x10], R28 ;  /* 0x0000101c36007986 */ /* 0x0047e8000c101b06 */
        /* <DEDUP_REMOVED lines=12> */
[----:B-----5:R3:W-:Y:S04]  /*13330*/  STG.E.64 desc[UR6][R54.64+0x70], R64 ;  /* 0x0000704036007986 */ /* 0x0207e8000c101b06 */
[----:B------:R3:W-:Y:S04]  /*13340*/  STG.E.64 desc[UR6][R54.64+0x78], R66 ;  /* 0x0000784236007986 */ /* 0x0007e8000c101b06 */
[----:B------:R3:W-:Y:S04]  /*13350*/  STG.E.64 desc[UR6][R54.64+0x80], R68 ;  /* 0x0000804436007986 */ /* 0x0007e8000c101b06 */
[----:B------:R3:W-:Y:S04]  /*13360*/  STG.E.64 desc[UR6][R54.64+0x88], R70 ;  /* 0x0000884636007986 */ /* 0x0007e8000c101b06 */
[----:B------:R3:W-:Y:S04]  /*13370*/  STG.E.64 desc[UR6][R54.64+0x90], R76 ;  /* 0x0000904c36007986 */ /* 0x0007e8000c101b06 */
[----:B------:R3:W-:Y:S01]  /*13380*/  STG.E.64 desc[UR6][R54.64+0x98], R78 ;  /* 0x0000984e36007986 */ /* 0x0007e2000c101b06 */
[----:B------:R-:W-:Y:S05]  /*13390*/  @!P1 BRA `(.L_x_244) ;  /* 0xfffffff4008c9947 */ /* 0x000fea000383ffff */
.L_x_243:
[----:B------:R-:W-:Y:S05]  /*133a0*/  BSYNC.RECONVERGENT B2 ;  /* 0x0000000000027941 */ /* 0x000fea0003800200 */
.L_x_242:
[----:B---3--:R-:W-:Y:S01]  /*133b0*/  IADD3 R4, PT, PT, -R94, RZ, RZ ;  /* 0x000000ff5e047210 */ /* 0x008fe20007ffe1ff */
[----:B------:R-:W-:Y:S03]  /*133c0*/  BSSY.RECONVERGENT B2, `(.L_x_245) ;  /* 0x0000055000027945 */ /* 0x000fe60003800200 */
[----:B------:R-:W-:-:S13]  /*133d0*/  ISETP.GT.AND P1, PT, R4, 0x2, PT ;  /* 0x000000020400780c */ /* 0x000fda0003f24270 */
[----:B------:R-:W-:Y:S05]  /*133e0*/  @!P1 BRA `(.L_x_246) ;  /* 0x0000000400489947 */ /* 0x000fea0003800000 */
[----:B------:R-:W2:Y:S01]  /*133f0*/  LDC.64 R108, c[0x0][0x3a0] ;  /* 0x0000e800ff6c7b82 */ /* 0x000ea20000000a00 */
[----:B------:R-:W3:Y:S01]  /*13400*/  LDS.64 R102, [R90+-0x8] ;  /* 0xfffff8005a667984 */ /* 0x000ee20000000a00 */
[----:B------:R-:W-:Y:S01]  /*13410*/  IADD3 R69, PT, PT, R93, 0x14, RZ ;  /* 0x000000145d457810 */ /* 0x000fe20007ffe0ff */
[----:B------:R-:W-:Y:S01]  /*13420*/  VIADD R101, R91, 0x2 ;  /* 0x000000025b657836 */ /* 0x000fe20000000000 */
[----:B------:R-:W-:Y:S01]  /*13430*/  PLOP3.LUT P0, PT, PT, PT, PT, 0x8, 0x80 ;  /* 0x000000000080781c */ /* 0x000fe20003f0e170 */
[----:B------:R-:W4:Y:S01]  /*13440*/  LDS.128 R76, [R92+-0x50] ;  /* 0xffffb0005c4c7984 */ /* 0x000f220000000c00 */
[----:B------:R-:W-:Y:S02]  /*13450*/  VIADD R94, R94, 0x4 ;  /* 0x000000045e5e7836 */ /* 0x000fe40000000000 */
[----:B------:R-:W5:Y:S01]  /*13460*/  LDC.64 R104, c[0x0][0x3a8] ;  /* 0x0000ea00ff687b82 */ /* 0x000f620000000a00 */
[----:B------:R-:W0:Y:S04]  /*13470*/  LDS.128 R4, [R92+-0x40] ;  /* 0xffffc0005c047984 */ /* 0x000e280000000c00 */
[----:B------:R-:W1:Y:S04]  /*13480*/  LDS.128 R8, [R92+-0x30] ;  /* 0xffffd0005c087984 */ /* 0x000e680000000c00 */
[----:B------:R-:W1:Y:S04]  /*13490*/  LDS.128 R12, [R92+-0x20] ;  /* 0xffffe0005c0c7984 */ /* 0x000e680000000c00 */
[----:B------:R-:W1:Y:S01]  /*134a0*/  LDS.128 R16, [R92+-0x10] ;  /* 0xfffff0005c107984 */ /* 0x000e620000000c00 */
[----:B--2---:R-:W-:-:S03]  /*134b0*/  IMAD.WIDE R106, R93, 0x8, R108 ;  /* 0x000000085d6a7825 */ /* 0x004fc600078e026c */
[----:B------:R-:W2:Y:S01]  /*134c0*/  LDS.64 R96, [R90] ;  /* 0x000000005a607984 */ /* 0x000ea20000000a00 */
[----:B------:R-:W-:-:S03]  /*134d0*/  IMAD.WIDE R108, R69, 0x8, R108 ;  /* 0x00000008456c7825 */ /* 0x000fc600078e026c */
[----:B------:R-:W2:Y:S01]  /*134e0*/  LDS.128 R20, [R92] ;  /* 0x000000005c147984 */ /* 0x000ea20000000c00 */
[----:B-----5:R-:W-:-:S03]  /*134f0*/  IMAD.WIDE R100, R101, 0x8, R104 ;  /* 0x0000000865647825 */ /* 0x020fc600078e0268 */
[----:B------:R-:W5:Y:S01]  /*13500*/  LDS.128 R24, [R92+0x10] ;  /* 0x000010005c187984 */ /* 0x000f620000000c00 */
[----:B------:R-:W-:-:S03]  /*13510*/  IMAD.WIDE R104, R91, 0x8, R104 ;  /* 0x000000085b687825 */ /* 0x000fc600078e0268 */
[----:B------:R-:W5:Y:S01]  /*13520*/  LDS.128 R28, [R92+0x20] ;  /* 0x000020005c1c7984 */ /* 0x000f620000000c00 */
[----:B------:R-:W-:Y:S01]  /*13530*/  IADD3 R91, PT, PT, R91, 0x4, RZ ;  /* 0x000000045b5b7810 */ /* 0x000fe20007ffe0ff */
[----:B------:R-:W-:Y:S02]  /*13540*/  VIADD R93, R93, 0x28 ;  /* 0x000000285d5d7836 */ /* 0x000fe40000000000 */
[----:B------:R-:W5:Y:S04]  /*13550*/  LDS.128 R32, [R92+0x30] ;  /* 0x000030005c207984 */ /* 0x000f680000000c00 */
[----:B------:R-:W5:Y:S04]  /*13560*/  LDS.128 R36, [R92+0x40] ;  /* 0x000040005c247984 */ /* 0x000f680000000c00 */
[----:B------:R-:W5:Y:S04]  /*13570*/  LDS.64 R98, [R90+0x8] ;  /* 0x000008005a627984 */ /* 0x000f680000000a00 */
[----:B------:R-:W5:Y:S04]  /*13580*/  LDS.128 R40, [R92+0x50] ;  /* 0x000050005c287984 */ /* 0x000f680000000c00 */
[----:B------:R-:W5:Y:S04]  /*13590*/  LDS.128 R44, [R92+0x60] ;  /* 0x000060005c2c7984 */ /* 0x000f680000000c00 */
[----:B------:R-:W5:Y:S04]  /*135a0*/  LDS.128 R48, [R92+0x70] ;  /* 0x000070005c307984 */ /* 0x000f680000000c00 */
[----:B------:R-:W5:Y:S04]  /*135b0*/  LDS.128 R52, [R92+0x80] ;  /* 0x000080005c347984 */ /* 0x000f680000000c00 */
[----:B------:R-:W5:Y:S04]  /*135c0*/  LDS.128 R56, [R92+0x90] ;  /* 0x000090005c387984 */ /* 0x000f680000000c00 */
[----:B------:R3:W5:Y:S04]  /*135d0*/  LDS.64 R110, [R90+0x10] ;  /* 0x000010005a6e7984 */ /* 0x0007680000000a00 */
[----:B------:R-:W5:Y:S04]  /*135e0*/  LDS.128 R60, [R92+0xa0] ;  /* 0x0000a0005c3c7984 */ /* 0x000f680000000c00 */
[----:B------:R-:W5:Y:S01]  /*135f0*/  LDS.128 R64, [R92+0xb0] ;  /* 0x0000b0005c407984 */ /* 0x000f620000000c00 */
[----:B---3--:R-:W-:-:S03]  /*13600*/  IADD3 R90, PT, PT, R90, 0x20, RZ ;  /* 0x000000205a5a7810 */ /* 0x008fc60007ffe0ff */
[----:B------:R-:W3:Y:S04]  /*13610*/  LDS.128 R68, [R92+0xc0] ;  /* 0x0000c0005c447984 */ /* 0x000ee80000000c00 */
[----:B------:R-:W3:Y:S04]  /*13620*/  LDS.128 R72, [R92+0xd0] ;  /* 0x0000d0005c487984 */ /* 0x000ee80000000c00 */
[----:B------:R0:W3:Y:S04]  /*13630*/  LDS.128 R80, [R92+0xe0] ;  /* 0x0000e0005c507984 */ /* 0x0000e80000000c00 */
[----:B------:R1:W-:Y:S04]  /*13640*/  STG.E.64 desc[UR6][R104.64], R102 ;  /* 0x0000006668007986 */ /* 0x0003e8000c101b06 */
[----:B----4-:R4:W-:Y:S01]  /*13650*/  STG.E.64 desc[UR6][R106.64], R76 ;  /* 0x0000004c6a007986 */ /* 0x0109e2000c101b06 */
[----:B0-----:R-:W-:-:S03]  /*13660*/  VIADD R92, R92, 0x140 ;  /* 0x000001405c5c7836 */ /* 0x001fc60000000000 */
[----:B------:R4:W-:Y:S04]  /*13670*/  STG.E.64 desc[UR6][R106.64+0x8], R78 ;  /* 0x0000084e6a007986 */ /* 0x0009e8000c101b06 */
[----:B------:R4:W-:Y:S04]  /*13680*/  STG.E.64 desc[UR6][R106.64+0x10], R4 ;  /* 0x000010046a007986 */ /* 0x0009e8000c101b06 */
[----:B------:R4:W-:Y:S04]  /*13690*/  STG.E.64 desc[UR6][R106.64+0x18], R6 ;  /* 0x000018066a007986 */ /* 0x0009e8000c101b06 */
[----:B-1----:R4:W-:Y:S04]  /*136a0*/  STG.E.64 desc[UR6][R106.64+0x20], R8 ;  /* 0x000020086a007986 */ /* 0x0029e8000c101b06 */
        /* <DEDUP_REMOVED lines=8> */
[----:B-----5:R4:W-:Y:S04]  /*13730*/  STG.E.64 desc[UR6][R106.64+0x60], R24 ;  /* 0x000060186a007986 */ /* 0x0209e8000c101b06 */
        /* <DEDUP_REMOVED lines=23> */
[----:B---3--:R4:W-:Y:S04]  /*138b0*/  STG.E.64 desc[UR6][R108.64+0x70], R68 ;  /* 0x000070446c007986 */ /* 0x0089e8000c101b06 */
[----:B------:R4:W-:Y:S04]  /*138c0*/  STG.E.64 desc[UR6][R108.64+0x78], R70 ;  /* 0x000078466c007986 */ /* 0x0009e8000c101b06 */
[----:B------:R4:W-:Y:S04]  /*138d0*/  STG.E.64 desc[UR6][R108.64+0x80], R72 ;  /* 0x000080486c007986 */ /* 0x0009e8000c101b06 */
[----:B------:R4:W-:Y:S04]  /*138e0*/  STG.E.64 desc[UR6][R108.64+0x88], R74 ;  /* 0x0000884a6c007986 */ /* 0x0009e8000c101b06 */
[----:B------:R4:W-:Y:S04]  /*138f0*/  STG.E.64 desc[UR6][R108.64+0x90], R80 ;  /* 0x000090506c007986 */ /* 0x0009e8000c101b06 */
[----:B------:R4:W-:Y:S02]  /*13900*/  STG.E.64 desc[UR6][R108.64+0x98], R82 ;  /* 0x000098526c007986 */ /* 0x0009e4000c101b06 */
.L_x_246:
[----:B------:R-:W-:Y:S05]  /*13910*/  BSYNC.RECONVERGENT B2 ;  /* 0x0000000000027941 */ /* 0x000fea0003800200 */
.L_x_245:
[----:B------:R-:W-:-:S13]  /*13920*/  ISETP.NE.OR P0, PT, R94, RZ, P0 ;  /* 0x000000ff5e00720c */ /* 0x000fda0000705670 */
[----:B------:R-:W-:Y:S05]  /*13930*/  @!P0 BREAK.RELIABLE B1 ;  /* 0x0000000000018942 */ /* 0x000fea0003800100 */
[----:B------:R-:W-:Y:S05]  /*13940*/  @!P0 BRA `(.L_x_239) ;  /* 0x0000000000b08947 */ /* 0x000fea0003800000 */
.L_x_241:
[----:B------:R-:W-:Y:S05]  /*13950*/  BSYNC.RELIABLE B1 ;  /* 0x0000000000017941 */ /* 0x000fea0003800100 */
.L_x_240:
[----:B----4-:R-:W2:Y:S01]  /*13960*/  LDS.64 R4, [R90+-0x8] ;  /* 0xfffff8005a047984 */ /* 0x010ea20000000a00 */
[----:B-1----:R-:W-:Y:S01]  /*13970*/  IMAD.WIDE R48, R91, 0x8, R84 ;  /* 0x000000085b307825 */ /* 0x002fe200078e0254 */
[----:B------:R-:W-:Y:S02]  /*13980*/  IADD3 R94, PT, PT, R94, 0x2, RZ ;  /* 0x000000025e5e7810 */ /* 0x000fe40007ffe0ff */
[----:B------:R-:W1:Y:S01]  /*13990*/  LDS.128 R8, [R92+-0x50] ;  /* 0xffffb0005c087984 */ /* 0x000e620000000c00 */
[----:B0-----:R-:W-:Y:S01]  /*139a0*/  IMAD.WIDE R50, R93, 0x8, R2 ;  /* 0x000000085d327825 */ /* 0x001fe200078e0202 */
[----:B------:R-:W-:Y:S02]  /*139b0*/  ISETP.NE.AND P0, PT, R94, RZ, PT ;  /* 0x000000ff5e00720c */ /* 0x000fe40003f05270 */
[----:B------:R-:W0:Y:S01]  /*139c0*/  LDS.128 R12, [R92+-0x40] ;  /* 0xffffc0005c0c7984 */ /* 0x000e220000000c00 */
[----:B------:R-:W-:Y:S01]  /*139d0*/  VIADD R91, R91, 0x2 ;  /* 0x000000025b5b7836 */ /* 0x000fe20000000000 */
[----:B------:R-:W-:-:S02]  /*139e0*/  IADD3 R93, PT, PT, R93, 0x14, RZ ;  /* 0x000000145d5d7810 */ /* 0x000fc40007ffe0ff */
[----:B------:R-:W3:Y:S04]  /*139f0*/  LDS.128 R16, [R92+-0x30] ;  /* 0xffffd0005c107984 */ /* 0x000ee80000000c00 */
[----:B------:R-:W4:Y:S04]  /*13a00*/  LDS.128 R20, [R92+-0x20] ;  /* 0xffffe0005c147984 */ /* 0x000f280000000c00 */
[----:B------:R-:W5:Y:S04]  /*13a10*/  LDS.128 R24, [R92+-0x10] ;  /* 0xfffff0005c187984 */ /* 0x000f680000000c00 */
[----:B------:R2:W5:Y:S04]  /*13a20*/  LDS.64 R6, [R90] ;  /* 0x000000005a067984 */ /* 0x0005680000000a00 */
[----:B------:R-:W5:Y:S04]  /*13a30*/  LDS.128 R28, [R92] ;  /* 0x000000005c1c7984 */ /* 0x000f680000000c00 */
[----:B------:R-:W5:Y:S01]  /*13a40*/  LDS.128 R32, [R92+0x10] ;  /* 0x000010005c207984 */ /* 0x000f620000000c00 */
[----:B--2---:R-:W-:-:S03]  /*13a50*/  VIADD R90, R90, 0x10 ;  /* 0x000000105a5a7836 */ /* 0x004fc60000000000 */
[----:B------:R-:W2:Y:S04]  /*13a60*/  LDS.128 R36, [R92+0x20] ;  /* 0x000020005c247984 */ /* 0x000ea80000000c00 */
[----:B------:R-:W2:Y:S04]  /*13a70*/  LDS.128 R40, [R92+0x30] ;  /* 0x000030005c287984 */ /* 0x000ea80000000c00 */
[----:B------:R0:W2:Y:S04]  /*13a80*/  LDS.128 R44, [R92+0x40] ;  /* 0x000040005c2c7984 */ /* 0x0000a80000000c00 */
[----:B------:R2:W-:Y:S04]  /*13a90*/  STG.E.64 desc[UR6][R48.64], R4 ;  /* 0x0000000430007986 */ /* 0x0005e8000c101b06 */
[----:B-1----:R1:W-:Y:S01]  /*13aa0*/  STG.E.64 desc[UR6][R50.64], R8 ;  /* 0x0000000832007986 */ /* 0x0023e2000c101b06 */
[----:B0-----:R-:W-:-:S03]  /*13ab0*/  IADD3 R92, PT, PT, R92, 0xa0, RZ ;  /* 0x000000a05c5c7810 */ /* 0x001fc60007ffe0ff */
[----:B------:R1:W-:Y:S04]  /*13ac0*/  STG.E.64 desc[UR6][R50.64+0x8], R10 ;  /* 0x0000080a32007986 */ /* 0x0003e8000c101b06 */
[----:B------:R1:W-:Y:S04]  /*13ad0*/  STG.E.64 desc[UR6][R50.64+0x10], R12 ;  /* 0x0000100c32007986 */ /* 0x0003e8000c101b06 */
[----:B------:R1:W-:Y:S04]  /*13ae0*/  STG.E.64 desc[UR6][R50.64+0x18], R14 ;  /* 0x0000180e32007986 */ /* 0x0003e8000c101b06 */
[----:B---3--:R1:W-:Y:S04]  /*13af0*/  STG.E.64 desc[UR6][R50.64+0x20], R16 ;  /* 0x0000201032007986 */ /* 0x0083e8000c101b06 */
[----:B------:R1:W-:Y:S04]  /*13b00*/  STG.E.64 desc[UR6][R50.64+0x28], R18 ;  /* 0x0000281232007986 */ /* 0x0003e8000c101b06 */
[----:B----4-:R1:W-:Y:S04]  /*13b10*/  STG.E.64 desc[UR6][R50.64+0x30], R20 ;  /* 0x0000301432007986 */ /* 0x0103e8000c101b06 */
        /* <DEDUP_REMOVED lines=13> */
[----:B------:R1:W-:Y:S01]  /*13bf0*/  STG.E.64 desc[UR6][R50.64+0x98], R46 ;  /* 0x0000982e32007986 */ /* 0x0003e2000c101b06 */
[----:B------:R-:W-:Y:S05]  /*13c00*/  @P0 BRA `(.L_x_240) ;  /* 0xfffffffc00540947 */ /* 0x000fea000383ffff */
.L_x_239:
[----:B------:R-:W-:Y:S05]  /*13c10*/  BSYNC.RECONVERGENT B0 ;  /* 0x0000000000007941 */ /* 0x000fea0003800200 */
.L_x_238:
[----:B------:R-:W-:Y:S05]  /*13c20*/  WARPSYNC.ALL ;  /* 0x0000000000007948 */ /* 0x000fea0003800000 */
[----:B------:R-:W-:-:S04]  /*13c30*/  LOP3.LUT R88, R88, 0x1, RZ, 0xc0, !PT ;  /* 0x0000000158587812 */ /* 0x000fc800078ec0ff */
[----:B------:R-:W-:-:S13]  /*13c40*/  ISETP.NE.U32.AND P0, PT, R88, 0x1, PT ;  /* 0x000000015800780c */ /* 0x000fda0003f05070 */
[----:B------:R-:W-:Y:S05]  /*13c50*/  @P0 EXIT ;  /* 0x000000000000094d */ /* 0x000fea0003800000 */
[C---:B0-----:R-:W-:Y:S01]  /*13c60*/  VIADD R3, R87.reuse, 0x2bc0 ;  /* 0x00002bc057037836 */ /* 0x041fe20000000000 */
[----:B------:R-:W-:Y:S01]  /*13c70*/  IADD3 R87, PT, PT, R87, 0x3c0, RZ ;  /* 0x000003c057577810 */ /* 0x000fe20007ffe0ff */
[----:B----4-:R-:W0:Y:S03]  /*13c80*/  LDC.64 R4, c[0x0][0x3a8] ;  /* 0x0000ea00ff047b82 */ /* 0x010e260000000a00 */
[C---:B------:R-:W-:Y:S02]  /*13c90*/  LEA R2, R0.reuse, R3, 0x18 ;  /* 0x0000000300027211 */ /* 0x040fe400078ec0ff */
[----:B------:R-:W-:-:S03]  /*13ca0*/  LEA R0, R0, R87, 0x18 ;  /* 0x0000005700007211 */ /* 0x000fc600078ec0ff */
[C---:B------:R-:W-:Y:S01]  /*13cb0*/  IMAD R2, R89.reuse, 0x8, R2 ;  /* 0x0000000859027824 */ /* 0x040fe200078e0202 */
[----:B-1----:R-:W1:Y:S01]  /*13cc0*/  LDC.64 R6, c[0x0][0x3a0] ;  /* 0x0000e800ff067b82 */ /* 0x002e620000000a00 */
[----:B------:R-:W-:Y:S01]  /*13cd0*/  IMAD R0, R89, 0x50, R0 ;  /* 0x0000005059007824 */ /* 0x000fe200078e0200 */
[----:B------:R-:W-:-:S03]  /*13ce0*/  IADD3 R89, PT, PT, R86, R89, RZ ;  /* 0x0000005956597210 */ /* 0x000fc60007ffe0ff */
[----:B------:R-:W2:Y:S02]  /*13cf0*/  LDS.64 R2, [R2] ;  /* 0x0000000002027984 */ /* 0x000ea40000000a00 */
[C---:B------:R-:W-:Y:S02]  /*13d00*/  IMAD R29, R89.reuse, 0xa, RZ ;  /* 0x0000000a591d7824 */ /* 0x040fe400078e02ff */
[----:B------:R-:W3:Y:S04]  /*13d10*/  LDS.128 R8, [R0] ;  /* 0x0000000000087984 */ /* 0x000ee80000000c00 */
[----:B------:R-:W4:Y:S01]  /*13d20*/  LDS.128 R12, [R0+0x10] ;  /* 0x00001000000c7984 */ /* 0x000f220000000c00 */
[----:B0-----:R-:W-:-:S03]  /*13d30*/  IMAD.WIDE R4, R89, 0x8, R4 ;  /* 0x0000000859047825 */ /* 0x001fc600078e0204 */
[----:B------:R-:W0:Y:S04]  /*13d40*/  LDS.128 R16, [R0+0x20] ;  /* 0x0000200000107984 */ /* 0x000e280000000c00 */
[----:B------:R-:W5:Y:S01]  /*13d50*/  LDS.128 R20, [R0+0x30] ;  /* 0x0000300000147984 */ /* 0x000f620000000c00 */
[----:B-1----:R-:W-:-:S03]  /*13d60*/  IMAD.WIDE R6, R29, 0x8, R6 ;  /* 0x000000081d067825 */ /* 0x002fc600078e0206 */
[----:B------:R-:W1:Y:S04]  /*13d70*/  LDS.128 R24, [R0+0x40] ;  /* 0x0000400000187984 */ /* 0x000e680000000c00 */
[----:B--2---:R-:W-:Y:S04]  /*13d80*/  STG.E.64 desc[UR6][R4.64], R2 ;  /* 0x0000000204007986 */ /* 0x004fe8000c101b06 */
[----:B---3--:R-:W-:Y:S04]  /*13d90*/  STG.E.64 desc[UR6][R6.64], R8 ;  /* 0x0000000806007986 */ /* 0x008fe8000c101b06 */
[----:B------:R-:W-:Y:S04]  /*13da0*/  STG.E.64 desc[UR6][R6.64+0x8], R10 ;  /* 0x0000080a06007986 */ /* 0x000fe8000c101b06 */
[----:B----4-:R-:W-:Y:S04]  /*13db0*/  STG.E.64 desc[UR6][R6.64+0x10], R12 ;  /* 0x0000100c06007986 */ /* 0x010fe8000c101b06 */
[----:B------:R-:W-:Y:S04]  /*13dc0*/  STG.E.64 desc[UR6][R6.64+0x18], R14 ;  /* 0x0000180e06007986 */ /* 0x000fe8000c101b06 */
[----:B0-----:R-:W-:Y:S04]  /*13dd0*/  STG.E.64 desc[UR6][R6.64+0x20], R16 ;  /* 0x0000201006007986 */ /* 0x001fe8000c101b06 */
[----:B------:R-:W-:Y:S04]  /*13de0*/  STG.E.64 desc[UR6][R6.64+0x28], R18 ;  /* 0x0000281206007986 */ /* 0x000fe8000c101b06 */
[----:B-----5:R-:W-:Y:S04]  /*13df0*/  STG.E.64 desc[UR6][R6.64+0x30], R20 ;  /* 0x0000301406007986 */ /* 0x020fe8000c101b06 */
[----:B------:R-:W-:Y:S04]  /*13e00*/  STG.E.64 desc[UR6][R6.64+0x38], R22 ;  /* 0x0000381606007986 */ /* 0x000fe8000c101b06 */
[----:B-1----:R-:W-:Y:S04]  /*13e10*/  STG.E.64 desc[UR6][R6.64+0x40], R24 ;  /* 0x0000401806007986 */ /* 0x002fe8000c101b06 */
[----:B------:R-:W-:Y:S01]  /*13e20*/  STG.E.64 desc[UR6][R6.64+0x48], R26 ;  /* 0x0000481a06007986 */ /* 0x000fe2000c101b06 */
[----:B------:R-:W-:Y:S05]  /*13e30*/  EXIT ;  /* 0x000000000000794d */ /* 0x000fea0003800000 */
        .weak           $__internal_0_$__cuda_sm20_div_s64
        .type           $__internal_0_$__cuda_sm20_div_s64,@function
        .size           $__internal_0_$__cuda_sm20_div_s64,($__internal_1_$__cuda_sm20_rem_s64 - $__internal_0_$__cuda_sm20_div_s64)
$__internal_0_$__cuda_sm20_div_s64:
[-C--:B------:R-:W-:Y:S02]  /*13e40*/  IADD3 R51, P2, PT, RZ, -R68.reuse, RZ ;  /* 0x80000044ff337210 */ /* 0x080fe40007f5e0ff */
[----:B------:R-:W-:Y:S02]  /*13e50*/  ISETP.GE.AND P1, PT, R55, RZ, PT ;  /* 0x000000ff3700720c */ /* 0x000fe40003f26270 */
[----:B------:R-:W-:Y:S01]  /*13e60*/  ISETP.GE.AND P4, PT, R69, RZ, PT ;  /* 0x000000ff4500720c */ /* 0x000fe20003f86270 */
[----:B------:R-:W-:Y:S01]  /*13e70*/  IMAD.X R50, RZ, RZ, ~R55, P2 ;  /* 0x000000ffff327224 */ /* 0x000fe200010e0e37 */
[----:B------:R-:W-:-:S04]  /*13e80*/  SEL R78, R51, R68, !P1 ;  /* 0x00000044334e7207 */ /* 0x000fc80004800000 */
[----:B------:R-:W-:-:S04]  /*13e90*/  SEL R79, R50, R55, !P1 ;  /* 0x00000037324f7207 */ /* 0x000fc80004800000 */
[----:B------:R-:W0:Y:S08]  /*13ea0*/  I2F.U64.RP R50, R78 ;  /* 0x0000004e00327312 */ /* 0x000e300000309000 */
[----:B0-----:R-:W0:Y:S02]  /*13eb0*/  MUFU.RCP R50, R50 ;  /* 0x0000003200327308 */ /* 0x001e240000001000 */
[----:B0-----:R-:W-:-:S06]  /*13ec0*/  IADD3 R50, PT, PT, R50, 0x1ffffffe, RZ ;  /* 0x1ffffffe32327810 */ /* 0x001fcc0007ffe0ff */
[----:B------:R-:W0:Y:S02]  /*13ed0*/  F2I.U64.TRUNC R76, R50 ;  /* 0x00000032004c7311 */ /* 0x000e24000020d800 */
[----:B0-----:R-:W-:Y:S01]  /*13ee0*/  IMAD.WIDE.U32 R50, R76, R78, RZ ;  /* 0x0000004e4c327225 */ /* 0x001fe200078e00ff */
[----:B------:R-:W-:-:S03]  /*13ef0*/  MOV R129, R76 ;  /* 0x0000004c00817202 */ /* 0x000fc60000000f00 */
[----:B------:R-:W-:Y:S01]  /*13f00*/  IMAD R51, R76, R79, R51 ;  /* 0x0000004f4c337224 */ /* 0x000fe200078e0233 */
[----:B------:R-:W-:-:S03]  /*13f10*/  IADD3 R75, P1, PT, RZ, -R50, RZ ;  /* 0x80000032ff4b7210 */ /* 0x000fc60007f3e0ff */
[----:B------:R-:W-:Y:S02]  /*13f20*/  IMAD R51, R77, R78, R51 ;  /* 0x0000004e4d337224 */ /* 0x000fe400078e0233 */
[----:B------:R-:W-:-:S04]  /*13f30*/  IMAD.HI.U32 R128, R76, R75, RZ ;  /* 0x0000004b4c807227 */ /* 0x000fc800078e00ff */
[----:B------:R-:W-:-:S04]  /*13f40*/  IMAD.X R51, RZ, RZ, ~R51, P1 ;  /* 0x000000ffff337224 */ /* 0x000fc800008e0e33 */
[----:B------:R-:W-:-:S04]  /*13f50*/  IMAD.WIDE.U32 R128, P1, R76, R51, R128 ;  /* 0x000000334c807225 */ /* 0x000fc80007820080 */
[C---:B------:R-:W-:Y:S02]  /*13f60*/  IMAD R50, R77.reuse, R51, RZ ;  /* 0x000000334d327224 */ /* 0x040fe400078e02ff */
[----:B------:R-:W-:-:S04]  /*13f70*/  IMAD.HI.U32 R75, P2, R77, R75, R128 ;  /* 0x0000004b4d4b7227 */ /* 0x000fc80007840080 */
[----:B------:R-:W-:Y:S01]  /*13f80*/  IMAD.HI.U32 R51, R77, R51, RZ ;  /* 0x000000334d337227 */ /* 0x000fe200078e00ff */
[----:B------:R-:W-:-:S03]  /*13f90*/  IADD3 R129, P3, PT, R50, R75, RZ ;  /* 0x0000004b32817210 */ /* 0x000fc60007f7e0ff */
[----:B------:R-:W-:Y:S02]  /*13fa0*/  IMAD.X R51, R51, 0x1, R77, P1 ;  /* 0x0000000133337824 */ /* 0x000fe400008e064d */
[----:B------:R-:W-:-:S03]  /*13fb0*/  IMAD.WIDE.U32 R130, R129, R78, RZ ;  /* 0x0000004e81827225 */ /* 0x000fc600078e00ff */
[----:B------:R-:W-:Y:S01]  /*13fc0*/  IADD3.X R76, PT, PT, RZ, RZ, R51, P3, P2 ;  /* 0x000000ffff4c7210 */ /* 0x000fe20001fe4433 */
[C---:B------:R-:W-:Y:S01]  /*13fd0*/  IMAD R50, R129.reuse, R79, R131 ;  /* 0x0000004f81327224 */ /* 0x040fe200078e0283 */
[----:B------:R-:W-:Y:S01]  /*13fe0*/  IADD3 R51, P1, PT, RZ, -R130, RZ ;  /* 0x80000082ff337210 */ /* 0x000fe20007f3e0ff */
[----:B------:R-:W-:Y:S02]  /*13ff0*/  IMAD.MOV.U32 R77, RZ, RZ, RZ ;  /* 0x000000ffff4d7224 */ /* 0x000fe400078e00ff */
[----:B------:R-:W-:Y:S02]  /*14000*/  IMAD R50, R76, R78, R50 ;  /* 0x0000004e4c327224 */ /* 0x000fe400078e0232 */
[----:B------:R-:W-:-:S03]  /*14010*/  IMAD.HI.U32 R128, R129, R51, RZ ;  /* 0x0000003381807227 */ /* 0x000fc600078e00ff */
[----:B------:R-:W-:-:S05]  /*14020*/  IADD3.X R50, PT, PT, RZ, ~R50, RZ, P1, !PT ;  /* 0x80000032ff327210 */ /* 0x000fca0000ffe4ff */
[----:B------:R-:W-:-:S04]  /*14030*/  IMAD.WIDE.U32 R128, P1, R129, R50, R128 ;  /* 0x0000003281807225 */ /* 0x000fc80007820080 */
[C---:B------:R-:W-:Y:S02]  /*14040*/  IMAD R75, R76.reuse, R50, RZ ;  /* 0x000000324c4b7224 */ /* 0x040fe400078e02ff */
[----:B------:R-:W-:-:S04]  /*14050*/  IMAD.HI.U32 R51, P2, R76, R51, R128 ;  /* 0x000000334c337227 */ /* 0x000fc80007840080 */
[----:B------:R-:W-:Y:S01]  /*14060*/  IMAD.HI.U32 R50, R76, R50, RZ ;  /* 0x000000324c327227 */ /* 0x000fe200078e00ff */
[----:B------:R-:W-:Y:S02]  /*14070*/  IADD3 R75, P3, PT, R75, R51, RZ ;  /* 0x000000334b4b7210 */ /* 0x000fe40007f7e0ff */
[----:B------:R-:W-:Y:S02]  /*14080*/  IADD3 R51, P5, PT, RZ, -R74, RZ ;  /* 0x8000004aff337210 */ /* 0x000fe40007fbe0ff */
[----:B------:R-:W-:Y:S02]  /*14090*/  IADD3.X R50, PT, PT, R50, R76, RZ, P1, !PT ;  /* 0x0000004c32327210 */ /* 0x000fe40000ffe4ff */
[----:B------:R-:W-:Y:S01]  /*140a0*/  SEL R74, R51, R74, !P4 ;  /* 0x0000004a334a7207 */ /* 0x000fe20006000000 */
[----:B------:R-:W-:-:S04]  /*140b0*/  IMAD.X R51, RZ, RZ, ~R69, P5 ;  /* 0x000000ffff337224 */ /* 0x000fc800028e0e45 */
[----:B------:R-:W-:Y:S01]  /*140c0*/  IMAD.HI.U32 R76, R75, R74, RZ ;  /* 0x0000004a4b4c7227 */ /* 0x000fe200078e00ff */
[-C--:B------:R-:W-:Y:S02]  /*140d0*/  SEL R51, R51, R69.reuse, !P4 ;  /* 0x0000004533337207 */ /* 0x080fe40006000000 */
[----:B------:R-:W-:-:S03]  /*140e0*/  LOP3.LUT R69, R55, R69, RZ, 0x3c, !PT ;  /* 0x0000004537457212 */ /* 0x000fc600078e3cff */
[----:B------:R-:W-:Y:S01]  /*140f0*/  IMAD.WIDE.U32 R76, R75, R51, R76 ;  /* 0x000000334b4c7225 */ /* 0x000fe200078e004c */
[----:B------:R-:W-:-:S05]  /*14100*/  IADD3.X R75, PT, PT, RZ, RZ, R50, P3, P2 ;  /* 0x000000ffff4b7210 */ /* 0x000fca0001fe4432 */
[----:B------:R-:W-:-:S04]  /*14110*/  IMAD.HI.U32 R76, P1, R75, R74, R76 ;  /* 0x0000004a4b4c7227 */ /* 0x000fc8000782004c */
[CC--:B------:R-:W-:Y:S02]  /*14120*/  IMAD R50, R75.reuse, R51.reuse, RZ ;  /* 0x000000334b327224 */ /* 0x0c0fe400078e02ff */
[----:B------:R-:W-:-:S03]  /*14130*/  IMAD.HI.U32 R75, R75, R51, RZ ;  /* 0x000000334b4b7227 */ /* 0x000fc600078e00ff */
[----:B------:R-:W-:Y:S02]  /*14140*/  IADD3 R50, P2, PT, R50, R76, RZ ;  /* 0x0000004c32327210 */ /* 0x000fe40007f5e0ff */
[----:B------:R-:W-:-:S03]  /*14150*/  IADD3.X R75, PT, PT, R75, RZ, RZ, P1, !PT ;  /* 0x000000ff4b4b7210 */ /* 0x000fc60000ffe4ff */
[----:B------:R-:W-:-:S04]  /*14160*/  IMAD.WIDE.U32 R76, R50, R78, RZ ;  /* 0x0000004e324c7225 */ /* 0x000fc800078e00ff */
[----:B------:R-:W-:Y:S01]  /*14170*/  IMAD.X R75, RZ, RZ, R75, P2 ;  /* 0x000000ffff4b7224 */ /* 0x000fe200010e064b */
[----:B------:R-:W-:Y:S01]  /*14180*/  IADD3 R74, P1, PT, -R76, R74, RZ ;  /* 0x0000004a4c4a7210 */ /* 0x000fe20007f3e1ff */
[----:B------:R-:W-:-:S04]  /*14190*/  IMAD R76, R50, R79, R77 ;  /* 0x0000004f324c7224 */ /* 0x000fc800078e024d */
[----:B------:R-:W-:-:S05]  /*141a0*/  IMAD R76, R75, R78, R76 ;  /* 0x0000004e4b4c7224 */ /* 0x000fca00078e024c */
[----:B------:R-:W-:Y:S02]  /*141b0*/  IADD3.X R51, PT, PT, ~R76, R51, RZ, P1, !PT ;  /* 0x000000334c337210 */ /* 0x000fe40000ffe5ff */
[CC--:B------:R-:W-:Y:S02]  /*141c0*/  ISETP.GE.U32.AND P1, PT, R74.reuse, R78.reuse, PT ;  /* 0x0000004e4a00720c */ /* 0x0c0fe40003f26070 */
[----:B------:R-:W-:Y:S02]  /*141d0*/  IADD3 R76, P3, PT, R74, -R78, RZ ;  /* 0x8000004e4a4c7210 */ /* 0x000fe40007f7e0ff */
[----:B------:R-:W-:-:S04]  /*141e0*/  ISETP.GE.U32.AND.EX P1, PT, R51, R79, PT, P1 ;  /* 0x0000004f3300720c */ /* 0x000fc80003f26110 */
[----:B------:R-:W-:Y:S02]  /*141f0*/  SEL R74, R76, R74, P1 ;  /* 0x0000004a4c4a7207 */ /* 0x000fe40000800000 */
[----:B------:R-:W-:Y:S02]  /*14200*/  IADD3 R76, P4, PT, R50, 0x1, RZ ;  /* 0x00000001324c7810 */ /* 0x000fe40007f9e0ff */
[----:B------:R-:W-:Y:S01]  /*14210*/  ISETP.GE.U32.AND P2, PT, R74, R78, PT ;  /* 0x0000004e4a00720c */ /* 0x000fe20003f46070 */
[----:B------:R-:W-:Y:S01]  /*14220*/  IMAD.X R74, R51, 0x1, ~R79, P3 ;  /* 0x00000001334a7824 */ /* 0x000fe200018e0e4f */
[----:B------:R-:W-:Y:S02]  /*14230*/  SEL R76, R76, R50, P1 ;  /* 0x000000324c4c7207 */ /* 0x000fe40000800000 */
[----:B------:R-:W-:Y:S02]  /*14240*/  IADD3.X R50, PT, PT, RZ, R75, RZ, P4, !PT ;  /* 0x0000004bff327210 */ /* 0x000fe400027fe4ff */
[----:B------:R-:W-:-:S02]  /*14250*/  SEL R74, R74, R51, P1 ;  /* 0x000000334a4a7207 */ /* 0x000fc40000800000 */
[----:B------:R-:W-:Y:S02]  /*14260*/  SEL R50, R50, R75, P1 ;  /* 0x0000004b32327207 */ /* 0x000fe40000800000 */
[----:B------:R-:W-:Y:S02]  /*14270*/  IADD3 R51, P3, PT, R76, 0x1, RZ ;  /* 0x000000014c337810 */ /* 0x000fe40007f7e0ff */
[----:B------:R-:W-:Y:S02]  /*14280*/  ISETP.GE.U32.AND.EX P1, PT, R74, R79, PT, P2 ;  /* 0x0000004f4a00720c */ /* 0x000fe40003f26120 */
[----:B------:R-:W-:Y:S01]  /*14290*/  ISETP.GE.AND P2, PT, R69, RZ, PT ;  /* 0x000000ff4500720c */ /* 0x000fe20003f46270 */
[----:B------:R-:W-:Y:S01]  /*142a0*/  IMAD.X R74, RZ, RZ, R50, P3 ;  /* 0x000000ffff4a7224 */ /* 0x000fe200018e0632 */
[----:B------:R-:W-:-:S04]  /*142b0*/  SEL R51, R51, R76, P1 ;  /* 0x0000004c33337207 */ /* 0x000fc80000800000 */
[----:B------:R-:W-:Y:S02]  /*142c0*/  SEL R74, R74, R50, P1 ;  /* 0x000000324a4a7207 */ /* 0x000fe40000800000 */
[-C--:B------:R-:W-:Y:S02]  /*142d0*/  IADD3 R50, P3, PT, RZ, -R51.reuse, RZ ;  /* 0x80000033ff327210 */ /* 0x080fe40007f7e0ff */
[----:B------:R-:W-:Y:S02]  /*142e0*/  ISETP.NE.U32.AND P1, PT, R68, RZ, PT ;  /* 0x000000ff4400720c */ /* 0x000fe40003f25070 */
[----:B------:R-:W-:Y:S02]  /*142f0*/  IADD3.X R68, PT, PT, RZ, ~R74, RZ, P3, !PT ;  /* 0x8000004aff447210 */ /* 0x000fe40001ffe4ff */
[----:B------:R-:W-:Y:S01]  /*14300*/  ISETP.NE.AND.EX P1, PT, R55, RZ, PT, P1 ;  /* 0x000000ff3700720c */ /* 0x000fe20003f25310 */
[----:B------:R-:W-:Y:S01]  /*14310*/  IMAD.MOV.U32 R55, RZ, RZ, 0x0 ;  /* 0x00000000ff377424 */ /* 0x000fe200078e00ff */
[----:B------:R-:W-:-:S02]  /*14320*/  SEL R50, R50, R51, !P2 ;  /* 0x0000003332327207 */ /* 0x000fc40005000000 */
[----:B------:R-:W-:Y:S02]  /*14330*/  SEL R68, R68, R74, !P2 ;  /* 0x0000004a44447207 */ /* 0x000fe40005000000 */
[----:B------:R-:W-:Y:S02]  /*14340*/  SEL R50, R50, 0xffffffff, P1 ;  /* 0xffffffff32327807 */ /* 0x000fe40000800000 */
[----:B------:R-:W-:Y:S01]  /*14350*/  SEL R51, R68, 0xffffffff, P1 ;  /* 0xffffffff44337807 */ /* 0x000fe20000800000 */
[----:B------:R-:W-:Y:S06]  /*14360*/  RET.REL.NODEC R54 `(_Z34grid_kernel_partitioned_stripminedPKdS0_PKidPdPlPiil) ;  /* 0xfffffebc36247950 */ /* 0x000fec0003c3ffff */
        .weak           $__internal_1_$__cuda_sm20_rem_s64
        .type           $__internal_1_$__cuda_sm20_rem_s64,@function
        .size           $__internal_1_$__cuda_sm20_rem_s64,(.L_x_249 - $__internal_1_$__cuda_sm20_rem_s64)
$__internal_1_$__cuda_sm20_rem_s64:
[----:B------:R-:W-:Y:S02]  /*14370*/  IADD3 R51, P2, PT, RZ, -R2, RZ ;  /* 0x80000002ff337210 */ /* 0x000fe40007f5e0ff */
[----:B------:R-:W-:Y:S02]  /*14380*/  ISETP.GE.AND P1, PT, R0, RZ, PT ;  /* 0x000000ff0000720c */ /* 0x000fe40003f26270 */
[----:B------:R-:W-:Y:S02]  /*14390*/  IADD3.X R50, PT, PT, RZ, ~R0, RZ, P2, !PT ;  /* 0x80000000ff327210 */ /* 0x000fe400017fe4ff */
[----:B------:R-:W-:Y:S02]  /*143a0*/  SEL R78, R51, R2, !P1 ;  /* 0x00000002334e7207 */ /* 0x000fe40004800000 */
[----:B------:R-:W-:-:S04]  /*143b0*/  SEL R79, R50, R0, !P1 ;  /* 0x00000000324f7207 */ /* 0x000fc80004800000 */
[----:B------:R-:W0:Y:S08]  /*143c0*/  I2F.U64.RP R50, R78 ;  /* 0x0000004e00327312 */ /* 0x000e300000309000 */
[----:B0-----:R-:W0:Y:S02]  /*143d0*/  MUFU.RCP R50, R50 ;  /* 0x0000003200327308 */ /* 0x001e240000001000 */
[----:B0-----:R-:W-:-:S06]  /*143e0*/  VIADD R50, R50, 0x1ffffffe ;  /* 0x1ffffffe32327836 */ /* 0x001fcc0000000000 */
[----:B------:R-:W0:Y:S02]  /*143f0*/  F2I.U64.TRUNC R76, R50 ;  /* 0x00000032004c7311 */ /* 0x000e24000020d800 */
[----:B0-----:R-:W-:-:S04]  /*14400*/  IMAD.WIDE.U32 R50, R76, R78, RZ ;  /* 0x0000004e4c327225 */ /* 0x001fc800078e00ff */
[C---:B------:R-:W-:Y:S01]  /*14410*/  IMAD R51, R76.reuse, R79, R51 ;  /* 0x0000004f4c337224 */ /* 0x040fe200078e0233 */
[----:B------:R-:W-:Y:S01]  /*14420*/  IADD3 R54, P1, PT, RZ, -R50, RZ ;  /* 0x80000032ff367210 */ /* 0x000fe20007f3e0ff */
[----:B------:R-:W-:Y:S02]  /*14430*/  IMAD.MOV.U32 R129, RZ, RZ, R76 ;  /* 0x000000ffff817224 */ /* 0x000fe400078e004c */
        /* <DEDUP_REMOVED lines=9> */
[----:B------:R-:W-:Y:S01]  /*144d0*/  IADD3.X R51, PT, PT, R51, R77, RZ, P1, !PT ;  /* 0x0000004d33337210 */ /* 0x000fe20000ffe4ff */
[----:B------:R-:W-:-:S03]  /*144e0*/  IMAD.WIDE.U32 R130, R129, R78, RZ ;  /* 0x0000004e81827225 */ /* 0x000fc600078e00ff */
[----:B------:R-:W-:Y:S01]  /*144f0*/  IADD3.X R77, PT, PT, RZ, RZ, R51, P3, P2 ;  /* 0x000000ffff4d7210 */ /* 0x000fe20001fe4433 */
[----:B------:R-:W-:Y:S01]  /*14500*/  IMAD R51, R129, R79, R131 ;  /* 0x0000004f81337224 */ /* 0x000fe200078e0283 */
[----:B------:R-:W-:Y:S02]  /*14510*/  IADD3 R76, P1, PT, RZ, -R130, RZ ;  /* 0x80000082ff4c7210 */ /* 0x000fe40007f3e0ff */
[----:B------:R-:W-:Y:S01]  /*14520*/  ISETP.GE.AND P2, PT, R74, RZ, PT ;  /* 0x000000ff4a00720c */ /* 0x000fe20003f46270 */
[----:B------:R-:W-:Y:S02]  /*14530*/  IMAD R51, R77, R78, R51 ;  /* 0x0000004e4d337224 */ /* 0x000fe400078e0233 */
[----:B------:R-:W-:Y:S01]  /*14540*/  IMAD.HI.U32 R128, R129, R76, RZ ;  /* 0x0000004c81807227 */ /* 0x000fe200078e00ff */
[----:B------:R-:W-:-:S03]  /*14550*/  SEL R54, R54, R75, !P2 ;  /* 0x0000004b36367207 */ /* 0x000fc60005000000 */
[----:B------:R-:W-:Y:S02]  /*14560*/  HFMA2 R75, -RZ, RZ, 0, 0 ;  /* 0x00000000ff4b7431 */ /* 0x000fe400000001ff */
[----:B------:R-:W-:-:S04]  /*14570*/  IMAD.X R51, RZ, RZ, ~R51, P1 ;  /* 0x000000ffff337224 */ /* 0x000fc800008e0e33 */
[----:B------:R-:W-:-:S04]  /*14580*/  IMAD.WIDE.U32 R128, P1, R129, R51, R128 ;  /* 0x0000003381807225 */ /* 0x000fc80007820080 */
[C---:B------:R-:W-:Y:S02]  /*14590*/  IMAD R50, R77.reuse, R51, RZ ;  /* 0x000000334d327224 */ /* 0x040fe400078e02ff */
[----:B------:R-:W-:-:S04]  /*145a0*/  IMAD.HI.U32 R76, P3, R77, R76, R128 ;  /* 0x0000004c4d4c7227 */ /* 0x000fc80007860080 */
[----:B------:R-:W-:Y:S01]  /*145b0*/  IMAD.HI.U32 R51, R77, R51, RZ ;  /* 0x000000334d337227 */ /* 0x000fe200078e00ff */
[----:B------:R-:W-:Y:S02]  /*145c0*/  IADD3 R76, P4, PT, R50, R76, RZ ;  /* 0x0000004c324c7210 */ /* 0x000fe40007f9e0ff */
[----:B------:R-:W-:Y:S01]  /*145d0*/  IADD3.X R50, PT, PT, RZ, ~R74, RZ, P5, !PT ;  /* 0x8000004aff327210 */ /* 0x000fe20002ffe4ff */
[----:B------:R-:W-:-:S03]  /*145e0*/  IMAD.X R51, R51, 0x1, R77, P1 ;  /* 0x0000000133337824 */ /* 0x000fc600008e064d */
[----:B------:R-:W-:Y:S01]  /*145f0*/  SEL R50, R50, R74, !P2 ;  /* 0x0000004a32327207 */ /* 0x000fe20005000000 */
[----:B------:R-:W-:-:S04]  /*14600*/  IMAD.HI.U32 R74, R76, R54, RZ ;  /* 0x000000364c4a7227 */ /* 0x000fc800078e00ff */
[----:B------:R-:W-:Y:S01]  /*14610*/  IMAD.WIDE.U32 R76, R76, R50, R74 ;  /* 0x000000324c4c7225 */ /* 0x000fe200078e004a */
[----:B------:R-:W-:-:S05]  /*14620*/  IADD3.X R74, PT, PT, RZ, RZ, R51, P4, P3 ;  /* 0x000000ffff4a7210 */ /* 0x000fca00027e6433 */
[----:B------:R-:W-:-:S04]  /*14630*/  IMAD.HI.U32 R75, P1, R74, R54, R76 ;  /* 0x000000364a4b7227 */ /* 0x000fc8000782004c */
[CC--:B------:R-:W-:Y:S02]  /*14640*/  IMAD R51, R74.reuse, R50.reuse, RZ ;  /* 0x000000324a337224 */ /* 0x0c0fe400078e02ff */
[----:B------:R-:W-:-:S03]  /*14650*/  IMAD.HI.U32 R74, R74, R50, RZ ;  /* 0x000000324a4a7227 */ /* 0x000fc600078e00ff */
[----:B------:R-:W-:Y:S01]  /*14660*/  IADD3 R51, P3, PT, R51, R75, RZ ;  /* 0x0000004b33337210 */ /* 0x000fe20007f7e0ff */
[----:B------:R-:W-:-:S04]  /*14670*/  IMAD.X R74, RZ, RZ, R74, P1 ;  /* 0x000000ffff4a7224 */ /* 0x000fc800008e064a */
[----:B------:R-:W-:Y:S01]  /*14680*/  IMAD.WIDE.U32 R76, R51, R78, RZ ;  /* 0x0000004e334c7225 */ /* 0x000fe200078e00ff */
[----:B------:R-:W-:-:S03]  /*14690*/  IADD3.X R74, PT, PT, RZ, R74, RZ, P3, !PT ;  /* 0x0000004aff4a7210 */ /* 0x000fc60001ffe4ff */
[----:B------:R-:W-:Y:S01]  /*146a0*/  IMAD R51, R51, R79, R77 ;  /* 0x0000004f33337224 */ /* 0x000fe200078e024d */
[----:B------:R-:W-:-:S03]  /*146b0*/  IADD3 R54, P3, PT, -R76, R54, RZ ;  /* 0x000000364c367210 */ /* 0x000fc60007f7e1ff */
[-C--:B------:R-:W-:Y:S01]  /*146c0*/  IMAD R51, R74, R78.reuse, R51 ;  /* 0x0000004e4a337224 */ /* 0x080fe200078e0233 */
[----:B------:R-:W-:-:S03]  /*146d0*/  ISETP.GE.U32.AND P1, PT, R54, R78, PT ;  /* 0x0000004e3600720c */ /* 0x000fc60003f26070 */
[----:B------:R-:W-:Y:S01]  /*146e0*/  IMAD.X R50, R50, 0x1, ~R51, P3 ;  /* 0x0000000132327824 */ /* 0x000fe200018e0e33 */
[----:B------:R-:W-:-:S04]  /*146f0*/  IADD3 R74, P3, PT, R54, -R78, RZ ;  /* 0x8000004e364a7210 */ /* 0x000fc80007f7e0ff */
[CC--:B------:R-:W-:Y:S02]  /*14700*/  ISETP.GE.U32.AND.EX P1, PT, R50.reuse, R79.reuse, PT, P1 ;  /* 0x0000004f3200720c */ /* 0x0c0fe40003f26110 */
[----:B------:R-:W-:Y:S02]  /*14710*/  IADD3.X R51, PT, PT, R50, ~R79, RZ, P3, !PT ;  /* 0x8000004f32337210 */ /* 0x000fe40001ffe4ff */
[----:B------:R-:W-:Y:S01]  /*14720*/  SEL R74, R74, R54, P1 ;  /* 0x000000364a4a7207 */ /* 0x000fe20000800000 */
[----:B------:R-:W-:Y:S01]  /*14730*/  IMAD.MOV.U32 R54, RZ, RZ, R55 ;  /* 0x000000ffff367224 */ /* 0x000fe200078e0037 */
[----:B------:R-:W-:Y:S02]  /*14740*/  SEL R51, R51, R50, P1 ;  /* 0x0000003233337207 */ /* 0x000fe40000800000 */
[C---:B------:R-:W-:Y:S01]  /*14750*/  ISETP.GE.U32.AND P1, PT, R74.reuse, R78, PT ;  /* 0x0000004e4a00720c */ /* 0x040fe20003f26070 */
[----:B------:R-:W-:Y:S01]  /*14760*/  IMAD.IADD R50, R74, 0x1, -R78 ;  /* 0x000000014a327824 */ /* 0x000fe200078e0a4e */
[----:B------:R-:W-:-:S02]  /*14770*/  MOV R55, 0x0 ;  /* 0x0000000000377802 */ /* 0x000fc40000000f00 */
[----:B------:R-:W-:-:S04]  /*14780*/  ISETP.GE.U32.AND.EX P1, PT, R51, R79, PT, P1 ;  /* 0x0000004f3300720c */ /* 0x000fc80003f26110 */
[----:B------:R-:W-:Y:S02]  /*14790*/  SEL R50, R50, R74, P1 ;  /* 0x0000004a32327207 */ /* 0x000fe40000800000 */
[----:B------:R-:W-:Y:S02]  /*147a0*/  ISETP.NE.U32.AND P1, PT, R2, RZ, PT ;  /* 0x000000ff0200720c */ /* 0x000fe40003f25070 */
[-C--:B------:R-:W-:Y:S02]  /*147b0*/  IADD3 R51, PT, PT, RZ, -R50.reuse, RZ ;  /* 0x80000032ff337210 */ /* 0x080fe40007ffe0ff */
[----:B------:R-:W-:Y:S02]  /*147c0*/  ISETP.NE.AND.EX P1, PT, R0, RZ, PT, P1 ;  /* 0x000000ff0000720c */ /* 0x000fe40003f25310 */
[----:B------:R-:W-:-:S04]  /*147d0*/  SEL R51, R51, R50, !P2 ;  /* 0x0000003233337207 */ /* 0x000fc80005000000 */
[----:B------:R-:W-:Y:S01]  /*147e0*/  SEL R51, R51, 0xffffffff, P1 ;  /* 0xffffffff33337807 */ /* 0x000fe20000800000 */
[----:B------:R-:W-:Y:S06]  /*147f0*/  RET.REL.NODEC R54 `(_Z34grid_kernel_partitioned_stripminedPKdS0_PKidPdPlPiil) ;  /* 0xfffffeb836007950 */ /* 0x000fec0003c3ffff */
.L_x_247:
[----:B------:R-:W-:-:S00]  /*14800*/  BRA `(.L_x_247) ;  /* 0xfffffffc00fc7947 */ /* 0x000fc0000383ffff */
[----:B------:R-:W-:-:S00]  /*14810*/  NOP ;  /* 0x0000000000007918 */ /* 0x000fc00000000000 */
        /* <DEDUP_REMOVED lines=14> */
.L_x_249:


//--------------------- .nv.shared._Z34grid_kernel_partitioned_stripminedPKdS0_PKidPdPlPiil --------------------------
	.section	.nv.shared._Z34grid_kernel_partitioned_stripminedPKdS0_PKidPdPlPiil,"aw",@nobits
	.sectionflags	@""
	.align	8
.nv.shared._Z34grid_kernel_partitioned_stripminedPKdS0_PKidPdPlPiil:
	.zero		13252


//--------------------- .nv.shared.reserved.0     --------------------------
	.section	.nv.shared.reserved.0,"aw",@nobits
	.weak		__nv_reservedSMEM_offset_0_alias
	.size		__nv_reservedSMEM_offset_0_alias, 0, 64
	.other		__nv_reservedSMEM_offset_0_alias,@"STO_CUDA_RESERVED_SHARED STV_DEFAULT"
__nv_reservedSMEM_offset_0_alias:
	.zero		0
	.zero		64


//--------------------- .nv.constant0._Z34grid_kernel_partitioned_stripminedPKdS0_PKidPdPlPiil --------------------------
	.section	.nv.constant0._Z34grid_kernel_partitioned_stripminedPKdS0_PKidPdPlPiil,"a",@progbits
	.sectionflags	@""
	.align	4
.nv.constant0._Z34grid_kernel_partitioned_stripminedPKdS0_PKidPdPlPiil:
	.zero		968


//--------------------- SYMBOLS --------------------------

	.type		.nv.reservedSmem.offset0,@object
	.size		.nv.reservedSmem.offset0,0x4
	.type		.nv.reservedSmem.cap,@object
	.size		.nv.reservedSmem.cap,0x4
